//
// Generated by NVIDIA NVVM Compiler
//
// Compiler Build ID: CL-36424714
// Cuda compilation tools, release 13.0, V13.0.88
// Based on NVVM 20.0.0
//

.version 9.0
.target sm_100
.address_size 64

	// .globl	_Z4convPfS_S_iiiii
.global .align 1 .b8 _ZN34_INTERNAL_127ca8dc_4_k_cu_7710a39c4cuda3std3__45__cpo5beginE[1];
.global .align 1 .b8 _ZN34_INTERNAL_127ca8dc_4_k_cu_7710a39c4cuda3std3__45__cpo3endE[1];
.global .align 1 .b8 _ZN34_INTERNAL_127ca8dc_4_k_cu_7710a39c4cuda3std3__45__cpo6cbeginE[1];
.global .align 1 .b8 _ZN34_INTERNAL_127ca8dc_4_k_cu_7710a39c4cuda3std3__45__cpo4cendE[1];
.global .align 1 .b8 _ZN34_INTERNAL_127ca8dc_4_k_cu_7710a39c4cuda3std3__45__cpo6rbeginE[1];
.global .align 1 .b8 _ZN34_INTERNAL_127ca8dc_4_k_cu_7710a39c4cuda3std3__45__cpo4rendE[1];
.global .align 1 .b8 _ZN34_INTERNAL_127ca8dc_4_k_cu_7710a39c4cuda3std3__45__cpo7crbeginE[1];
.global .align 1 .b8 _ZN34_INTERNAL_127ca8dc_4_k_cu_7710a39c4cuda3std3__45__cpo5crendE[1];
.global .align 1 .b8 _ZN34_INTERNAL_127ca8dc_4_k_cu_7710a39c4cuda3std3__436_GLOBAL__N__127ca8dc_4_k_cu_7710a39c6ignoreE[1];
.global .align 1 .b8 _ZN34_INTERNAL_127ca8dc_4_k_cu_7710a39c4cuda3std3__419piecewise_constructE[1];
.global .align 1 .b8 _ZN34_INTERNAL_127ca8dc_4_k_cu_7710a39c4cuda3std3__48in_placeE[1];
.global .align 1 .b8 _ZN34_INTERNAL_127ca8dc_4_k_cu_7710a39c4cuda3std3__420unreachable_sentinelE[1];
.global .align 1 .b8 _ZN34_INTERNAL_127ca8dc_4_k_cu_7710a39c4cuda3std3__47nulloptE[1];
.global .align 1 .b8 _ZN34_INTERNAL_127ca8dc_4_k_cu_7710a39c4cuda3std3__48unexpectE[1];
.global .align 1 .b8 _ZN34_INTERNAL_127ca8dc_4_k_cu_7710a39c4cuda3std6ranges3__45__cpo4swapE[1];
.global .align 1 .b8 _ZN34_INTERNAL_127ca8dc_4_k_cu_7710a39c4cuda3std6ranges3__45__cpo9iter_moveE[1];
.global .align 1 .b8 _ZN34_INTERNAL_127ca8dc_4_k_cu_7710a39c4cuda3std6ranges3__45__cpo5beginE[1];
.global .align 1 .b8 _ZN34_INTERNAL_127ca8dc_4_k_cu_7710a39c4cuda3std6ranges3__45__cpo3endE[1];
.global .align 1 .b8 _ZN34_INTERNAL_127ca8dc_4_k_cu_7710a39c4cuda3std6ranges3__45__cpo6cbeginE[1];
.global .align 1 .b8 _ZN34_INTERNAL_127ca8dc_4_k_cu_7710a39c4cuda3std6ranges3__45__cpo4cendE[1];
.global .align 1 .b8 _ZN34_INTERNAL_127ca8dc_4_k_cu_7710a39c4cuda3std6ranges3__45__cpo7advanceE[1];
.global .align 1 .b8 _ZN34_INTERNAL_127ca8dc_4_k_cu_7710a39c4cuda3std6ranges3__45__cpo9iter_swapE[1];
.global .align 1 .b8 _ZN34_INTERNAL_127ca8dc_4_k_cu_7710a39c4cuda3std6ranges3__45__cpo4nextE[1];
.global .align 1 .b8 _ZN34_INTERNAL_127ca8dc_4_k_cu_7710a39c4cuda3std6ranges3__45__cpo4prevE[1];
.global .align 1 .b8 _ZN34_INTERNAL_127ca8dc_4_k_cu_7710a39c4cuda3std6ranges3__45__cpo4dataE[1];
.global .align 1 .b8 _ZN34_INTERNAL_127ca8dc_4_k_cu_7710a39c4cuda3std6ranges3__45__cpo5cdataE[1];
.global .align 1 .b8 _ZN34_INTERNAL_127ca8dc_4_k_cu_7710a39c4cuda3std6ranges3__45__cpo4sizeE[1];
.global .align 1 .b8 _ZN34_INTERNAL_127ca8dc_4_k_cu_7710a39c4cuda3std6ranges3__45__cpo5ssizeE[1];
.global .align 1 .b8 _ZN34_INTERNAL_127ca8dc_4_k_cu_7710a39c4cuda3std6ranges3__45__cpo8distanceE[1];
.global .align 1 .b8 _ZN34_INTERNAL_127ca8dc_4_k_cu_7710a39c6thrust24THRUST_300001_SM_1000_NS8cuda_cub3parE[1];
.global .align 1 .b8 _ZN34_INTERNAL_127ca8dc_4_k_cu_7710a39c6thrust24THRUST_300001_SM_1000_NS8cuda_cub10par_nosyncE[1];
.global .align 1 .b8 _ZN34_INTERNAL_127ca8dc_4_k_cu_7710a39c6thrust24THRUST_300001_SM_1000_NS6system6detail10sequential3seqE[1];
.global .align 1 .b8 _ZN34_INTERNAL_127ca8dc_4_k_cu_7710a39c6thrust24THRUST_300001_SM_1000_NS6system3cpp3parE[1];
.global .align 1 .b8 _ZN34_INTERNAL_127ca8dc_4_k_cu_7710a39c6thrust24THRUST_300001_SM_1000_NS12placeholders2_1E[1];
.global .align 1 .b8 _ZN34_INTERNAL_127ca8dc_4_k_cu_7710a39c6thrust24THRUST_300001_SM_1000_NS12placeholders2_2E[1];
.global .align 1 .b8 _ZN34_INTERNAL_127ca8dc_4_k_cu_7710a39c6thrust24THRUST_300001_SM_1000_NS12placeholders2_3E[1];
.global .align 1 .b8 _ZN34_INTERNAL_127ca8dc_4_k_cu_7710a39c6thrust24THRUST_300001_SM_1000_NS12placeholders2_4E[1];
.global .align 1 .b8 _ZN34_INTERNAL_127ca8dc_4_k_cu_7710a39c6thrust24THRUST_300001_SM_1000_NS12placeholders2_5E[1];
.global .align 1 .b8 _ZN34_INTERNAL_127ca8dc_4_k_cu_7710a39c6thrust24THRUST_300001_SM_1000_NS12placeholders2_6E[1];
.global .align 1 .b8 _ZN34_INTERNAL_127ca8dc_4_k_cu_7710a39c6thrust24THRUST_300001_SM_1000_NS12placeholders2_7E[1];
.global .align 1 .b8 _ZN34_INTERNAL_127ca8dc_4_k_cu_7710a39c6thrust24THRUST_300001_SM_1000_NS12placeholders2_8E[1];
.global .align 1 .b8 _ZN34_INTERNAL_127ca8dc_4_k_cu_7710a39c6thrust24THRUST_300001_SM_1000_NS12placeholders2_9E[1];
.global .align 1 .b8 _ZN34_INTERNAL_127ca8dc_4_k_cu_7710a39c6thrust24THRUST_300001_SM_1000_NS12placeholders3_10E[1];
.global .align 1 .b8 _ZN34_INTERNAL_127ca8dc_4_k_cu_7710a39c6thrust24THRUST_300001_SM_1000_NS3seqE[1];
.global .align 1 .b8 _ZN34_INTERNAL_127ca8dc_4_k_cu_7710a39c6thrust24THRUST_300001_SM_1000_NS6deviceE[1];

.visible .entry _Z4convPfS_S_iiiii(
	.param .u64 .ptr .align 1 _Z4convPfS_S_iiiii_param_0,
	.param .u64 .ptr .align 1 _Z4convPfS_S_iiiii_param_1,
	.param .u64 .ptr .align 1 _Z4convPfS_S_iiiii_param_2,
	.param .u32 _Z4convPfS_S_iiiii_param_3,
	.param .u32 _Z4convPfS_S_iiiii_param_4,
	.param .u32 _Z4convPfS_S_iiiii_param_5,
	.param .u32 _Z4convPfS_S_iiiii_param_6,
	.param .u32 _Z4convPfS_S_iiiii_param_7
)
{
	.reg .pred 	%p<13>;
	.reg .b32 	%r<78>;
	.reg .b32 	%f<119>;
	.reg .b64 	%rd<26>;

	ld.param.u64 	%rd6, [_Z4convPfS_S_iiiii_param_0];
	ld.param.u64 	%rd7, [_Z4convPfS_S_iiiii_param_1];
	ld.param.u32 	%r34, [_Z4convPfS_S_iiiii_param_3];
	ld.param.u32 	%r37, [_Z4convPfS_S_iiiii_param_4];
	ld.param.u32 	%r35, [_Z4convPfS_S_iiiii_param_5];
	ld.param.u32 	%r38, [_Z4convPfS_S_iiiii_param_6];
	ld.param.u32 	%r36, [_Z4convPfS_S_iiiii_param_7];
	cvta.to.global.u64 	%rd1, %rd6;
	cvta.to.global.u64 	%rd2, %rd7;
	sub.s32 	%r39, %r34, %r35;
	shl.b32 	%r40, %r36, 1;
	add.s32 	%r41, %r39, %r40;
	div.s32 	%r42, %r41, %r38;
	add.s32 	%r43, %r42, 1;
	mov.u32 	%r44, %ctaid.x;
	mov.u32 	%r45, %ntid.x;
	mov.u32 	%r46, %ntid.y;
	mov.u32 	%r47, %tid.x;
	mov.u32 	%r48, %tid.y;
	mad.lo.s32 	%r49, %r44, %r45, %r47;
	mad.lo.s32 	%r1, %r49, %r46, %r48;
	div.s32 	%r50, %r1, %r43;
	mad.lo.s32 	%r51, %r50, %r42, %r50;
	sub.s32 	%r52, %r1, %r51;
	mul.lo.s32 	%r53, %r50, %r38;
	sub.s32 	%r2, %r53, %r36;
	mul.lo.s32 	%r3, %r52, %r38;
	sub.s32 	%r4, %r3, %r36;
	max.s32 	%r70, %r2, 0;
	add.s32 	%r54, %r2, %r35;
	min.s32 	%r6, %r54, %r37;
	setp.ge.s32 	%p1, %r70, %r6;
	mov.f32 	%f117, 0f00000000;
	@%p1 bra 	$L__BB0_17;
	max.s32 	%r7, %r4, 0;
	add.s32 	%r55, %r4, %r35;
	min.s32 	%r8, %r55, %r34;
	sub.s32 	%r56, %r8, %r7;
	and.b32  	%r9, %r56, 15;
	and.b32  	%r10, %r56, 7;
	and.b32  	%r11, %r56, 3;
	add.s32 	%r57, %r36, %r7;
	sub.s32 	%r12, %r57, %r3;
	mov.f32 	%f117, 0f00000000;
$L__BB0_2:
	setp.ge.s32 	%p2, %r7, %r8;
	@%p2 bra 	$L__BB0_16;
	sub.s32 	%r58, %r7, %r8;
	setp.gt.u32 	%p3, %r58, -16;
	sub.s32 	%r59, %r70, %r2;
	mul.lo.s32 	%r14, %r59, %r35;
	sub.s32 	%r15, %r14, %r4;
	mul.lo.s32 	%r16, %r70, %r34;
	mov.u32 	%r75, %r7;
	@%p3 bra 	$L__BB0_6;
	and.b32  	%r61, %r56, -16;
	neg.s32 	%r71, %r61;
	add.s32 	%r73, %r7, %r16;
	add.s32 	%r72, %r12, %r14;
	mov.u32 	%r75, %r7;
$L__BB0_5:
	.pragma "nounroll";
	mul.wide.s32 	%rd8, %r72, 4;
	add.s64 	%rd9, %rd2, %rd8;
	ld.global.f32 	%f20, [%rd9];
	mul.wide.s32 	%rd10, %r73, 4;
	add.s64 	%rd11, %rd1, %rd10;
	ld.global.f32 	%f21, [%rd11];
	fma.rn.f32 	%f22, %f20, %f21, %f117;
	ld.global.f32 	%f23, [%rd9+4];
	ld.global.f32 	%f24, [%rd11+4];
	fma.rn.f32 	%f25, %f23, %f24, %f22;
	ld.global.f32 	%f26, [%rd9+8];
	ld.global.f32 	%f27, [%rd11+8];
	fma.rn.f32 	%f28, %f26, %f27, %f25;
	ld.global.f32 	%f29, [%rd9+12];
	ld.global.f32 	%f30, [%rd11+12];
	fma.rn.f32 	%f31, %f29, %f30, %f28;
	ld.global.f32 	%f32, [%rd9+16];
	ld.global.f32 	%f33, [%rd11+16];
	fma.rn.f32 	%f34, %f32, %f33, %f31;
	ld.global.f32 	%f35, [%rd9+20];
	ld.global.f32 	%f36, [%rd11+20];
	fma.rn.f32 	%f37, %f35, %f36, %f34;
	ld.global.f32 	%f38, [%rd9+24];
	ld.global.f32 	%f39, [%rd11+24];
	fma.rn.f32 	%f40, %f38, %f39, %f37;
	ld.global.f32 	%f41, [%rd9+28];
	ld.global.f32 	%f42, [%rd11+28];
	fma.rn.f32 	%f43, %f41, %f42, %f40;
	ld.global.f32 	%f44, [%rd9+32];
	ld.global.f32 	%f45, [%rd11+32];
	fma.rn.f32 	%f46, %f44, %f45, %f43;
	ld.global.f32 	%f47, [%rd9+36];
	ld.global.f32 	%f48, [%rd11+36];
	fma.rn.f32 	%f49, %f47, %f48, %f46;
	ld.global.f32 	%f50, [%rd9+40];
	ld.global.f32 	%f51, [%rd11+40];
	fma.rn.f32 	%f52, %f50, %f51, %f49;
	ld.global.f32 	%f53, [%rd9+44];
	ld.global.f32 	%f54, [%rd11+44];
	fma.rn.f32 	%f55, %f53, %f54, %f52;
	ld.global.f32 	%f56, [%rd9+48];
	ld.global.f32 	%f57, [%rd11+48];
	fma.rn.f32 	%f58, %f56, %f57, %f55;
	ld.global.f32 	%f59, [%rd9+52];
	ld.global.f32 	%f60, [%rd11+52];
	fma.rn.f32 	%f61, %f59, %f60, %f58;
	ld.global.f32 	%f62, [%rd9+56];
	ld.global.f32 	%f63, [%rd11+56];
	fma.rn.f32 	%f64, %f62, %f63, %f61;
	ld.global.f32 	%f65, [%rd9+60];
	ld.global.f32 	%f66, [%rd11+60];
	fma.rn.f32 	%f117, %f65, %f66, %f64;
	add.s32 	%r75, %r75, 16;
	add.s32 	%r73, %r73, 16;
	add.s32 	%r72, %r72, 16;
	add.s32 	%r71, %r71, 16;
	setp.ne.s32 	%p4, %r71, 0;
	@%p4 bra 	$L__BB0_5;
$L__BB0_6:
	setp.eq.s32 	%p5, %r9, 0;
	@%p5 bra 	$L__BB0_16;
	add.s32 	%r62, %r9, -1;
	setp.lt.u32 	%p6, %r62, 7;
	@%p6 bra 	$L__BB0_9;
	add.s32 	%r63, %r15, %r75;
	mul.wide.s32 	%rd12, %r63, 4;
	add.s64 	%rd13, %rd2, %rd12;
	ld.global.f32 	%f68, [%rd13];
	add.s32 	%r64, %r75, %r16;
	mul.wide.s32 	%rd14, %r64, 4;
	add.s64 	%rd15, %rd1, %rd14;
	ld.global.f32 	%f69, [%rd15];
	fma.rn.f32 	%f70, %f68, %f69, %f117;
	ld.global.f32 	%f71, [%rd13+4];
	ld.global.f32 	%f72, [%rd15+4];
	fma.rn.f32 	%f73, %f71, %f72, %f70;
	ld.global.f32 	%f74, [%rd13+8];
	ld.global.f32 	%f75, [%rd15+8];
	fma.rn.f32 	%f76, %f74, %f75, %f73;
	ld.global.f32 	%f77, [%rd13+12];
	ld.global.f32 	%f78, [%rd15+12];
	fma.rn.f32 	%f79, %f77, %f78, %f76;
	ld.global.f32 	%f80, [%rd13+16];
	ld.global.f32 	%f81, [%rd15+16];
	fma.rn.f32 	%f82, %f80, %f81, %f79;
	ld.global.f32 	%f83, [%rd13+20];
	ld.global.f32 	%f84, [%rd15+20];
	fma.rn.f32 	%f85, %f83, %f84, %f82;
	ld.global.f32 	%f86, [%rd13+24];
	ld.global.f32 	%f87, [%rd15+24];
	fma.rn.f32 	%f88, %f86, %f87, %f85;
	ld.global.f32 	%f89, [%rd13+28];
	ld.global.f32 	%f90, [%rd15+28];
	fma.rn.f32 	%f117, %f89, %f90, %f88;
	add.s32 	%r75, %r75, 8;
$L__BB0_9:
	setp.eq.s32 	%p7, %r10, 0;
	@%p7 bra 	$L__BB0_16;
	add.s32 	%r65, %r10, -1;
	setp.lt.u32 	%p8, %r65, 3;
	@%p8 bra 	$L__BB0_12;
	add.s32 	%r66, %r15, %r75;
	mul.wide.s32 	%rd16, %r66, 4;
	add.s64 	%rd17, %rd2, %rd16;
	ld.global.f32 	%f92, [%rd17];
	add.s32 	%r67, %r75, %r16;
	mul.wide.s32 	%rd18, %r67, 4;
	add.s64 	%rd19, %rd1, %rd18;
	ld.global.f32 	%f93, [%rd19];
	fma.rn.f32 	%f94, %f92, %f93, %f117;
	ld.global.f32 	%f95, [%rd17+4];
	ld.global.f32 	%f96, [%rd19+4];
	fma.rn.f32 	%f97, %f95, %f96, %f94;
	ld.global.f32 	%f98, [%rd17+8];
	ld.global.f32 	%f99, [%rd19+8];
	fma.rn.f32 	%f100, %f98, %f99, %f97;
	ld.global.f32 	%f101, [%rd17+12];
	ld.global.f32 	%f102, [%rd19+12];
	fma.rn.f32 	%f117, %f101, %f102, %f100;
	add.s32 	%r75, %r75, 4;
$L__BB0_12:
	setp.eq.s32 	%p9, %r11, 0;
	@%p9 bra 	$L__BB0_16;
	setp.eq.s32 	%p10, %r11, 1;
	add.s32 	%r68, %r15, %r75;
	mul.wide.s32 	%rd20, %r68, 4;
	add.s64 	%rd3, %rd2, %rd20;
	ld.global.f32 	%f103, [%rd3];
	add.s32 	%r69, %r75, %r16;
	mul.wide.s32 	%rd21, %r69, 4;
	add.s64 	%rd4, %rd1, %rd21;
	ld.global.f32 	%f104, [%rd4];
	fma.rn.f32 	%f117, %f103, %f104, %f117;
	@%p10 bra 	$L__BB0_16;
	setp.eq.s32 	%p11, %r11, 2;
	ld.global.f32 	%f105, [%rd3+4];
	ld.global.f32 	%f106, [%rd4+4];
	fma.rn.f32 	%f117, %f105, %f106, %f117;
	@%p11 bra 	$L__BB0_16;
	ld.global.f32 	%f107, [%rd3+8];
	ld.global.f32 	%f108, [%rd4+8];
	fma.rn.f32 	%f117, %f107, %f108, %f117;
$L__BB0_16:
	add.s32 	%r70, %r70, 1;
	setp.ne.s32 	%p12, %r70, %r6;
	@%p12 bra 	$L__BB0_2;
$L__BB0_17:
	ld.param.u64 	%rd25, [_Z4convPfS_S_iiiii_param_2];
	cvta.to.global.u64 	%rd22, %rd25;
	mul.wide.s32 	%rd23, %r1, 4;
	add.s64 	%rd24, %rd22, %rd23;
	st.global.f32 	[%rd24], %f117;
	ret;

}
	// .globl	_ZN3cub18CUB_300001_SM_10006detail11EmptyKernelIvEEvv
.visible .entry _ZN3cub18CUB_300001_SM_10006detail11EmptyKernelIvEEvv()
{


	ret;

}


// ===== COMPILED SASS (sm_100) =====

	.target	sm_100

	.elftype	@"ET_EXEC"


//--------------------- .note.nv.tkinfo           --------------------------
	.section	.note.nv.tkinfo,"",@"SHT_NOTE"
	.sectionflags	@"SHF_NOTE_NV_TKINFO"
	.tkinfo
        /*0018*/ 	.word	0x00000002
        /*0030*/ 	.string	""
        /*0030*/ 	.string	"ptxas"
        /*0030*/ 	.string	"Cuda compilation tools, release 13.0, V13.0.88"
        /*0030*/ 	.string	"Build cuda_13.0.r13.0/compiler.36424714_0"
        /*0030*/ 	.string	"-arch sm_100 -m 64 "



//--------------------- .note.nv.cuinfo           --------------------------
	.section	.note.nv.cuinfo,"",@"SHT_NOTE"
	.sectionflags	@"SHF_NOTE_NV_CUINFO"
        /*0018*/ 	.short	0x0002
        /*001a*/ 	.short	0x0064
        /*001c*/ 	.short	0x0082
	.zero		2


//--------------------- .nv.info                  --------------------------
	.section	.nv.info,"",@"SHT_CUDA_INFO"
	.align	4


	//----- nvinfo : EIATTR_REGCOUNT
	.align		4
        /*0000*/ 	.byte	0x04, 0x2f
        /*0002*/ 	.short	(.L_46 - .L_45)
	.align		4
.L_45:
        /*0004*/ 	.word	index@(_Z4convPfS_S_iiiii)
        /*0008*/ 	.word	0x00000020


	//----- nvinfo : EIATTR_FRAME_SIZE
	.align		4
.L_46:
        /*000c*/ 	.byte	0x04, 0x11
        /*000e*/ 	.short	(.L_48 - .L_47)
	.align		4
.L_47:
        /*0010*/ 	.word	index@(_Z4convPfS_S_iiiii)
        /*0014*/ 	.word	0x00000000


	//----- nvinfo : EIATTR_REGCOUNT
	.align		4
.L_48:
        /*0018*/ 	.byte	0x04, 0x2f
        /*001a*/ 	.short	(.L_50 - .L_49)
	.align		4
.L_49:
        /*001c*/ 	.word	index@(_ZN3cub18CUB_300001_SM_10006detail11EmptyKernelIvEEvv)
        /*0020*/ 	.word	0x00000004


	//----- nvinfo : EIATTR_FRAME_SIZE
	.align		4
.L_50:
        /*0024*/ 	.byte	0x04, 0x11
        /*0026*/ 	.short	(.L_52 - .L_51)
	.align		4
.L_51:
        /*0028*/ 	.word	index@(_ZN3cub18CUB_300001_SM_10006detail11EmptyKernelIvEEvv)
        /*002c*/ 	.word	0x00000000


	//----- nvinfo : EIATTR_MIN_STACK_SIZE
	.align		4
.L_52:
        /*0030*/ 	.byte	0x04, 0x12
        /*0032*/ 	.short	(.L_54 - .L_53)
	.align		4
.L_53:
        /*0034*/ 	.word	index@(_ZN3cub18CUB_300001_SM_10006detail11EmptyKernelIvEEvv)
        /*0038*/ 	.word	0x00000000


	//----- nvinfo : EIATTR_MIN_STACK_SIZE
	.align		4
.L_54:
        /*003c*/ 	.byte	0x04, 0x12
        /*003e*/ 	.short	(.L_56 - .L_55)
	.align		4
.L_55:
        /*0040*/ 	.word	index@(_Z4convPfS_S_iiiii)
        /*0044*/ 	.word	0x00000000
.L_56:


//--------------------- .nv.compat                --------------------------
	.section	.nv.compat,"",@"SHT_CUDA_COMPAT_INFO"
	.align	4
        /*0000*/ 	.byte	0x02, 0x09, 0x00, 0x00, 0x02, 0x02, 0x01, 0x00, 0x02, 0x05, 0x05, 0x00, 0x03, 0x07, 0x01, 0x01
        /*0010*/ 	.byte	0x02, 0x03, 0x00, 0x00, 0x02, 0x06, 0x01, 0x00, 0x04, 0x0b, 0x08, 0x00, 0x09, 0x00, 0x00, 0x00
        /*0020*/ 	.byte	0x00, 0x00, 0x00, 0x00


//--------------------- .nv.info._ZN3cub18CUB_300001_SM_10006detail11EmptyKernelIvEEvv --------------------------
	.section	.nv.info._ZN3cub18CUB_300001_SM_10006detail11EmptyKernelIvEEvv,"",@"SHT_CUDA_INFO"
	.sectionflags	@""
	.align	4


	//----- nvinfo : EIATTR_CUDA_API_VERSION
	.align		4
        /*0000*/ 	.byte	0x04, 0x37
        /*0002*/ 	.short	(.L_58 - .L_57)
.L_57:
        /*0004*/ 	.word	0x00000082


	//----- nvinfo : EIATTR_SPARSE_MMA_MASK
	.align		4
.L_58:
        /*0008*/ 	.byte	0x03, 0x50
        /*000a*/ 	.short	0x0000


	//----- nvinfo : EIATTR_MAXREG_COUNT
	.align		4
        /*000c*/ 	.byte	0x03, 0x1b
        /*000e*/ 	.short	0x00ff


	//----- nvinfo : EIATTR_MERCURY_ISA_VERSION
	.align		4
        /*0010*/ 	.byte	0x03, 0x5f
        /*0012*/ 	.short	0x0101


	//----- nvinfo : EIATTR_VRC_CTA_INIT_COUNT
	.align		4
        /*0014*/ 	.byte	0x02, 0x4a
	.zero		1
	.zero		1


	//----- nvinfo : EIATTR_EXIT_INSTR_OFFSETS
	.align		4
        /*0018*/ 	.byte	0x04, 0x1c
        /*001a*/ 	.short	(.L_60 - .L_59)


	//   ....[0]....
.L_59:
        /*001c*/ 	.word	0x00000010


	//----- nvinfo : EIATTR_SW_WAR
	.align		4
.L_60:
        /*0020*/ 	.byte	0x04, 0x36
        /*0022*/ 	.short	(.L_62 - .L_61)
.L_61:
        /*0024*/ 	.word	0x00000008
.L_62:


//--------------------- .nv.info._Z4convPfS_S_iiiii --------------------------
	.section	.nv.info._Z4convPfS_S_iiiii,"",@"SHT_CUDA_INFO"
	.sectionflags	@""
	.align	4


	//----- nvinfo : EIATTR_CUDA_API_VERSION
	.align		4
        /*0000*/ 	.byte	0x04, 0x37
        /*0002*/ 	.short	(.L_64 - .L_63)
.L_63:
        /*0004*/ 	.word	0x00000082


	//----- nvinfo : EIATTR_KPARAM_INFO
	.align		4
.L_64:
        /*0008*/ 	.byte	0x04, 0x17
        /*000a*/ 	.short	(.L_66 - .L_65)
.L_65:
        /*000c*/ 	.word	0x00000000
        /*0010*/ 	.short	0x0007
        /*0012*/ 	.short	0x0028
        /*0014*/ 	.byte	0x00, 0xf0, 0x11, 0x00


	//----- nvinfo : EIATTR_KPARAM_INFO
	.align		4
.L_66:
        /*0018*/ 	.byte	0x04, 0x17
        /*001a*/ 	.short	(.L_68 - .L_67)
.L_67:
        /*001c*/ 	.word	0x00000000
        /*0020*/ 	.short	0x0006
        /*0022*/ 	.short	0x0024
        /*0024*/ 	.byte	0x00, 0xf0, 0x11, 0x00


	//----- nvinfo : EIATTR_KPARAM_INFO
	.align		4
.L_68:
        /*0028*/ 	.byte	0x04, 0x17
        /*002a*/ 	.short	(.L_70 - .L_69)
.L_69:
        /*002c*/ 	.word	0x00000000
        /*0030*/ 	.short	0x0005
        /*0032*/ 	.short	0x0020
        /*0034*/ 	.byte	0x00, 0xf0, 0x11, 0x00


	//----- nvinfo : EIATTR_KPARAM_INFO
	.align		4
.L_70:
        /*0038*/ 	.byte	0x04, 0x17
        /*003a*/ 	.short	(.L_72 - .L_71)
.L_71:
        /*003c*/ 	.word	0x00000000
        /*0040*/ 	.short	0x0004
        /*0042*/ 	.short	0x001c
        /*0044*/ 	.byte	0x00, 0xf0, 0x11, 0x00


	//----- nvinfo : EIATTR_KPARAM_INFO
	.align		4
.L_72:
        /*0048*/ 	.byte	0x04, 0x17
        /*004a*/ 	.short	(.L_74 - .L_73)
.L_73:
        /*004c*/ 	.word	0x00000000
        /*0050*/ 	.short	0x0003
        /*0052*/ 	.short	0x0018
        /*0054*/ 	.byte	0x00, 0xf0, 0x11, 0x00


	//----- nvinfo : EIATTR_KPARAM_INFO
	.align		4
.L_74:
        /*0058*/ 	.byte	0x04, 0x17
        /*005a*/ 	.short	(.L_76 - .L_75)
.L_75:
        /*005c*/ 	.word	0x00000000
        /*0060*/ 	.short	0x0002
        /*0062*/ 	.short	0x0010
        /*0064*/ 	.byte	0x00, 0xf5, 0x21, 0x00


	//----- nvinfo : EIATTR_KPARAM_INFO
	.align		4
.L_76:
        /*0068*/ 	.byte	0x04, 0x17
        /*006a*/ 	.short	(.L_78 - .L_77)
.L_77:
        /*006c*/ 	.word	0x00000000
        /*0070*/ 	.short	0x0001
        /*0072*/ 	.short	0x0008
        /*0074*/ 	.byte	0x00, 0xf5, 0x21, 0x00


	//----- nvinfo : EIATTR_KPARAM_INFO
	.align		4
.L_78:
        /*0078*/ 	.byte	0x04, 0x17
        /*007a*/ 	.short	(.L_80 - .L_79)
.L_79:
        /*007c*/ 	.word	0x00000000
        /*0080*/ 	.short	0x0000
        /*0082*/ 	.short	0x0000
        /*0084*/ 	.byte	0x00, 0xf5, 0x21, 0x00


	//----- nvinfo : EIATTR_SPARSE_MMA_MASK
	.align		4
.L_80:
        /*0088*/ 	.byte	0x03, 0x50
        /*008a*/ 	.short	0x0000


	//----- nvinfo : EIATTR_MAXREG_COUNT
	.align		4
        /*008c*/ 	.byte	0x03, 0x1b
        /*008e*/ 	.short	0x00ff


	//----- nvinfo : EIATTR_MERCURY_ISA_VERSION
	.align		4
        /*0090*/ 	.byte	0x03, 0x5f
        /*0092*/ 	.short	0x0101


	//----- nvinfo : EIATTR_VRC_CTA_INIT_COUNT
	.align		4
        /*0094*/ 	.byte	0x02, 0x4a
	.zero		1
	.zero		1


	//----- nvinfo : EIATTR_EXIT_INSTR_OFFSETS
	.align		4
        /*0098*/ 	.byte	0x04, 0x1c
        /*009a*/ 	.short	(.L_82 - .L_81)


	//   ....[0]....
.L_81:
        /*009c*/ 	.word	0x00001000


	//----- nvinfo : EIATTR_CRS_STACK_SIZE
	.align		4
.L_82:
        /*00a0*/ 	.byte	0x04, 0x1e
        /*00a2*/ 	.short	(.L_84 - .L_83)
.L_83:
        /*00a4*/ 	.word	0x00000000


	//----- nvinfo : EIATTR_CBANK_PARAM_SIZE
	.align		4
.L_84:
        /*00a8*/ 	.byte	0x03, 0x19
        /*00aa*/ 	.short	0x002c


	//----- nvinfo : EIATTR_PARAM_CBANK
	.align		4
        /*00ac*/ 	.byte	0x04, 0x0a
        /*00ae*/ 	.short	(.L_86 - .L_85)
	.align		4
.L_85:
        /*00b0*/ 	.word	index@(.nv.constant0._Z4convPfS_S_iiiii)
        /*00b4*/ 	.short	0x0380
        /*00b6*/ 	.short	0x002c


	//----- nvinfo : EIATTR_SW_WAR
	.align		4
.L_86:
        /*00b8*/ 	.byte	0x04, 0x36
        /*00ba*/ 	.short	(.L_88 - .L_87)
.L_87:
        /*00bc*/ 	.word	0x00000008
.L_88:


//--------------------- .nv.callgraph             --------------------------
	.section	.nv.callgraph,"",@"SHT_CUDA_CALLGRAPH"
	.align	4
	.sectionentsize	8
	.align		4
        /*0000*/ 	.word	0x00000000
	.align		4
        /*0004*/ 	.word	0xffffffff
	.align		4
        /*0008*/ 	.word	0x00000000
	.align		4
        /*000c*/ 	.word	0xfffffffe
	.align		4
        /*0010*/ 	.word	0x00000000
	.align		4
        /*0014*/ 	.word	0xfffffffd
	.align		4
        /*0018*/ 	.word	0x00000000
	.align		4
        /*001c*/ 	.word	0xfffffffc


//--------------------- .nv.constant4             --------------------------
	.section	.nv.constant4,"a",@progbits
	.align	8
	.align		8
.nv.constant4:
        /*0000*/ 	.dword	_ZN34_INTERNAL_127ca8dc_4_k_cu_7710a39c4cuda3std3__45__cpo5beginE
	.align		8
        /*0008*/ 	.dword	_ZN34_INTERNAL_127ca8dc_4_k_cu_7710a39c4cuda3std3__45__cpo3endE
	.align		8
        /*0010*/ 	.dword	_ZN34_INTERNAL_127ca8dc_4_k_cu_7710a39c4cuda3std3__45__cpo6cbeginE
	.align		8
        /*0018*/ 	.dword	_ZN34_INTERNAL_127ca8dc_4_k_cu_7710a39c4cuda3std3__45__cpo4cendE
	.align		8
        /*0020*/ 	.dword	_ZN34_INTERNAL_127ca8dc_4_k_cu_7710a39c4cuda3std3__45__cpo6rbeginE
	.align		8
        /*0028*/ 	.dword	_ZN34_INTERNAL_127ca8dc_4_k_cu_7710a39c4cuda3std3__45__cpo4rendE
	.align		8
        /*0030*/ 	.dword	_ZN34_INTERNAL_127ca8dc_4_k_cu_7710a39c4cuda3std3__45__cpo7crbeginE
	.align		8
        /*0038*/ 	.dword	_ZN34_INTERNAL_127ca8dc_4_k_cu_7710a39c4cuda3std3__45__cpo5crendE
	.align		8
        /*0040*/ 	.dword	_ZN34_INTERNAL_127ca8dc_4_k_cu_7710a39c4cuda3std3__436_GLOBAL__N__127ca8dc_4_k_cu_7710a39c6ignoreE
	.align		8
        /*0048*/ 	.dword	_ZN34_INTERNAL_127ca8dc_4_k_cu_7710a39c4cuda3std3__419piecewise_constructE
	.align		8
        /*0050*/ 	.dword	_ZN34_INTERNAL_127ca8dc_4_k_cu_7710a39c4cuda3std3__48in_placeE
	.align		8
        /*0058*/ 	.dword	_ZN34_INTERNAL_127ca8dc_4_k_cu_7710a39c4cuda3std3__420unreachable_sentinelE
	.align		8
        /*0060*/ 	.dword	_ZN34_INTERNAL_127ca8dc_4_k_cu_7710a39c4cuda3std3__47nulloptE
	.align		8
        /*0068*/ 	.dword	_ZN34_INTERNAL_127ca8dc_4_k_cu_7710a39c4cuda3std3__48unexpectE
	.align		8
        /*0070*/ 	.dword	_ZN34_INTERNAL_127ca8dc_4_k_cu_7710a39c4cuda3std6ranges3__45__cpo4swapE
	.align		8
        /*0078*/ 	.dword	_ZN34_INTERNAL_127ca8dc_4_k_cu_7710a39c4cuda3std6ranges3__45__cpo9iter_moveE
	.align		8
        /*0080*/ 	.dword	_ZN34_INTERNAL_127ca8dc_4_k_cu_7710a39c4cuda3std6ranges3__45__cpo5beginE
	.align		8
        /*0088*/ 	.dword	_ZN34_INTERNAL_127ca8dc_4_k_cu_7710a39c4cuda3std6ranges3__45__cpo3endE
	.align		8
        /*0090*/ 	.dword	_ZN34_INTERNAL_127ca8dc_4_k_cu_7710a39c4cuda3std6ranges3__45__cpo6cbeginE
	.align		8
        /*0098*/ 	.dword	_ZN34_INTERNAL_127ca8dc_4_k_cu_7710a39c4cuda3std6ranges3__45__cpo4cendE
	.align		8
        /*00a0*/ 	.dword	_ZN34_INTERNAL_127ca8dc_4_k_cu_7710a39c4cuda3std6ranges3__45__cpo7advanceE
	.align		8
        /*00a8*/ 	.dword	_ZN34_INTERNAL_127ca8dc_4_k_cu_7710a39c4cuda3std6ranges3__45__cpo9iter_swapE
	.align		8
        /*00b0*/ 	.dword	_ZN34_INTERNAL_127ca8dc_4_k_cu_7710a39c4cuda3std6ranges3__45__cpo4nextE
	.align		8
        /*00b8*/ 	.dword	_ZN34_INTERNAL_127ca8dc_4_k_cu_7710a39c4cuda3std6ranges3__45__cpo4prevE
	.align		8
        /*00c0*/ 	.dword	_ZN34_INTERNAL_127ca8dc_4_k_cu_7710a39c4cuda3std6ranges3__45__cpo4dataE
	.align		8
        /*00c8*/ 	.dword	_ZN34_INTERNAL_127ca8dc_4_k_cu_7710a39c4cuda3std6ranges3__45__cpo5cdataE
	.align		8
        /*00d0*/ 	.dword	_ZN34_INTERNAL_127ca8dc_4_k_cu_7710a39c4cuda3std6ranges3__45__cpo4sizeE
	.align		8
        /*00d8*/ 	.dword	_ZN34_INTERNAL_127ca8dc_4_k_cu_7710a39c4cuda3std6ranges3__45__cpo5ssizeE
	.align		8
        /*00e0*/ 	.dword	_ZN34_INTERNAL_127ca8dc_4_k_cu_7710a39c4cuda3std6ranges3__45__cpo8distanceE
	.align		8
        /*00e8*/ 	.dword	_ZN34_INTERNAL_127ca8dc_4_k_cu_7710a39c6thrust24THRUST_300001_SM_1000_NS8cuda_cub3parE
	.align		8
        /*00f0*/ 	.dword	_ZN34_INTERNAL_127ca8dc_4_k_cu_7710a39c6thrust24THRUST_300001_SM_1000_NS8cuda_cub10par_nosyncE
	.align		8
        /*00f8*/ 	.dword	_ZN34_INTERNAL_127ca8dc_4_k_cu_7710a39c6thrust24THRUST_300001_SM_1000_NS6system6detail10sequential3seqE
	.align		8
        /*0100*/ 	.dword	_ZN34_INTERNAL_127ca8dc_4_k_cu_7710a39c6thrust24THRUST_300001_SM_1000_NS6system3cpp3parE
	.align		8
        /*0108*/ 	.dword	_ZN34_INTERNAL_127ca8dc_4_k_cu_7710a39c6thrust24THRUST_300001_SM_1000_NS12placeholders2_1E
	.align		8
        /*0110*/ 	.dword	_ZN34_INTERNAL_127ca8dc_4_k_cu_7710a39c6thrust24THRUST_300001_SM_1000_NS12placeholders2_2E
	.align		8
        /*0118*/ 	.dword	_ZN34_INTERNAL_127ca8dc_4_k_cu_7710a39c6thrust24THRUST_300001_SM_1000_NS12placeholders2_3E
	.align		8
        /*0120*/ 	.dword	_ZN34_INTERNAL_127ca8dc_4_k_cu_7710a39c6thrust24THRUST_300001_SM_1000_NS12placeholders2_4E
	.align		8
        /*0128*/ 	.dword	_ZN34_INTERNAL_127ca8dc_4_k_cu_7710a39c6thrust24THRUST_300001_SM_1000_NS12placeholders2_5E
	.align		8
        /*0130*/ 	.dword	_ZN34_INTERNAL_127ca8dc_4_k_cu_7710a39c6thrust24THRUST_300001_SM_1000_NS12placeholders2_6E
	.align		8
        /*0138*/ 	.dword	_ZN34_INTERNAL_127ca8dc_4_k_cu_7710a39c6thrust24THRUST_300001_SM_1000_NS12placeholders2_7E
	.align		8
        /*0140*/ 	.dword	_ZN34_INTERNAL_127ca8dc_4_k_cu_7710a39c6thrust24THRUST_300001_SM_1000_NS12placeholders2_8E
	.align		8
        /*0148*/ 	.dword	_ZN34_INTERNAL_127ca8dc_4_k_cu_7710a39c6thrust24THRUST_300001_SM_1000_NS12placeholders2_9E
	.align		8
        /*0150*/ 	.dword	_ZN34_INTERNAL_127ca8dc_4_k_cu_7710a39c6thrust24THRUST_300001_SM_1000_NS12placeholders3_10E
	.align		8
        /*0158*/ 	.dword	_ZN34_INTERNAL_127ca8dc_4_k_cu_7710a39c6thrust24THRUST_300001_SM_1000_NS3seqE
	.align		8
        /*0160*/ 	.dword	_ZN34_INTERNAL_127ca8dc_4_k_cu_7710a39c6thrust24THRUST_300001_SM_1000_NS6deviceE


//--------------------- .text._ZN3cub18CUB_300001_SM_10006detail11EmptyKernelIvEEvv --------------------------
	.section	.text._ZN3cub18CUB_300001_SM_10006detail11EmptyKernelIvEEvv,"ax",@progbits
	.align	128
        .global         _ZN3cub18CUB_300001_SM_10006detail11EmptyKernelIvEEvv
        .type           _ZN3cub18CUB_300001_SM_10006detail11EmptyKernelIvEEvv,@function
        .size           _ZN3cub18CUB_300001_SM_10006detail11EmptyKernelIvEEvv,(.L_x_14 - _ZN3cub18CUB_300001_SM_10006detail11EmptyKernelIvEEvv)
        .other          _ZN3cub18CUB_300001_SM_10006detail11EmptyKernelIvEEvv,@"STO_CUDA_ENTRY STV_DEFAULT"
_ZN3cub18CUB_300001_SM_10006detail11EmptyKernelIvEEvv:
.text._ZN3cub18CUB_300001_SM_10006detail11EmptyKernelIvEEvv:
[----:B------:R-:W-:Y:S01]  /*0000*/  LDC R1, c[0x0][0x37c] ;  /* 0x0000df00ff017b82 */ /* 0x000fe20000000800 */
[----:B------:R-:W-:Y:S05]  /*0010*/  EXIT ;  /* 0x000000000000794d */ /* 0x000fea0003800000 */
.L_x_0:
[----:B------:R-:W-:-:S00]  /*0020*/  BRA `(.L_x_0) ;  /* 0xfffffffc00fc7947 */ /* 0x000fc0000383ffff */
[----:B------:R-:W-:-:S00]  /*0030*/  NOP ;  /* 0x0000000000007918 */ /* 0x000fc00000000000 */
        /* <DEDUP_REMOVED lines=12> */
.L_x_14:


//--------------------- .text._Z4convPfS_S_iiiii  --------------------------
	.section	.text._Z4convPfS_S_iiiii,"ax",@progbits
	.align	128
        .global         _Z4convPfS_S_iiiii
        .type           _Z4convPfS_S_iiiii,@function
        .size           _Z4convPfS_S_iiiii,(.L_x_15 - _Z4convPfS_S_iiiii)
        .other          _Z4convPfS_S_iiiii,@"STO_CUDA_ENTRY STV_DEFAULT"
_Z4convPfS_S_iiiii:
.text._Z4convPfS_S_iiiii:
[----:B------:R-:W-:Y:S08]  /*0000*/  LDC R1, c[0x0][0x37c] ;  /* 0x0000df00ff017b82 */ /* 0x000ff00000000800 */
[----:B------:R-:W0:Y:S01]  /*0010*/  LDC.64 R10, c[0x0][0x3a0] ;  /* 0x0000e800ff0a7b82 */ /* 0x000e220000000a00 */
[----:B------:R-:W1:Y:S01]  /*0020*/  LDCU UR6, c[0x0][0x398] ;  /* 0x00007300ff0677ac */ /* 0x000e620008000800 */
[----:B------:R-:W2:Y:S01]  /*0030*/  S2R R9, SR_TID.X ;  /* 0x0000000000097919 */ /* 0x000ea20000002100 */
[----:B------:R-:W-:Y:S01]  /*0040*/  BSSY.RECONVERGENT B1, `(.L_x_1) ;  /* 0x00000f8000017945 */ /* 0x000fe20003800200 */
[----:B------:R-:W-:Y:S01]  /*0050*/  HFMA2 R18, -RZ, RZ, 0, 0 ;  /* 0x00000000ff127431 */ /* 0x000fe200000001ff */
[----:B------:R-:W3:Y:S01]  /*0060*/  LDCU UR7, c[0x0][0x39c] ;  /* 0x00007380ff0777ac */ /* 0x000ee20008000800 */
[----:B------:R-:W4:Y:S02]  /*0070*/  S2R R13, SR_TID.Y ;  /* 0x00000000000d7919 */ /* 0x000f240000002200 */
[----:B------:R-:W5:Y:S08]  /*0080*/  LDC R4, c[0x0][0x3a8] ;  /* 0x0000ea00ff047b82 */ /* 0x000f700000000800 */
[----:B------:R-:W2:Y:S01]  /*0090*/  S2UR UR4, SR_CTAID.X ;  /* 0x00000000000479c3 */ /* 0x000ea20000002500 */
[----:B0-----:R-:W-:-:S02]  /*00a0*/  IABS R7, R11 ;  /* 0x0000000b00077213 */ /* 0x001fc40000000000 */
[----:B-1----:R-:W-:Y:S02]  /*00b0*/  IADD3 R5, PT, PT, -R10, UR6, RZ ;  /* 0x000000060a057c10 */ /* 0x002fe4000fffe1ff */
[----:B------:R-:W0:Y:S02]  /*00c0*/  I2F.RP R6, R7 ;  /* 0x0000000700067306 */ /* 0x000e240000209400 */
[----:B-----5:R-:W-:-:S06]  /*00d0*/  LEA R0, R4, R5, 0x1 ;  /* 0x0000000504007211 */ /* 0x020fcc00078e08ff */
[----:B0-----:R-:W0:Y:S02]  /*00e0*/  MUFU.RCP R6, R6 ;  /* 0x0000000600067308 */ /* 0x001e240000001000 */
[----:B0-----:R-:W-:Y:S02]  /*00f0*/  IADD3 R2, PT, PT, R6, 0xffffffe, RZ ;  /* 0x0ffffffe06027810 */ /* 0x001fe40007ffe0ff */
[----:B------:R-:W-:-:S04]  /*0100*/  IABS R6, R0 ;  /* 0x0000000000067213 */ /* 0x000fc80000000000 */
[----:B------:R0:W1:Y:S01]  /*0110*/  F2I.FTZ.U32.TRUNC.NTZ R3, R2 ;  /* 0x0000000200037305 */ /* 0x000062000021f000 */
[----:B------:R-:W-:-:S04]  /*0120*/  LOP3.LUT R0, R0, R11, RZ, 0x3c, !PT ;  /* 0x0000000b00007212 */ /* 0x000fc800078e3cff */
[----:B------:R-:W-:Y:S02]  /*0130*/  ISETP.GE.AND P1, PT, R0, RZ, PT ;  /* 0x000000ff0000720c */ /* 0x000fe40003f26270 */
[----:B------:R-:W2:Y:S01]  /*0140*/  LDC R0, c[0x0][0x360] ;  /* 0x0000d800ff007b82 */ /* 0x000ea20000000800 */
[----:B------:R-:W4:Y:S01]  /*0150*/  LDCU UR5, c[0x0][0x364] ;  /* 0x00006c80ff0577ac */ /* 0x000f220008000800 */
[----:B0-----:R-:W-:Y:S01]  /*0160*/  IMAD.MOV.U32 R2, RZ, RZ, RZ ;  /* 0x000000ffff027224 */ /* 0x001fe200078e00ff */
[----:B-1----:R-:W-:-:S05]  /*0170*/  IADD3 R8, PT, PT, RZ, -R3, RZ ;  /* 0x80000003ff087210 */ /* 0x002fca0007ffe0ff */
[----:B------:R-:W-:-:S04]  /*0180*/  IMAD R5, R8, R7, RZ ;  /* 0x0000000708057224 */ /* 0x000fc800078e02ff */
[----:B------:R-:W-:-:S06]  /*0190*/  IMAD.HI.U32 R3, R3, R5, R2 ;  /* 0x0000000503037227 */ /* 0x000fcc00078e0002 */
[----:B------:R-:W-:-:S04]  /*01a0*/  IMAD.HI.U32 R5, R3, R6, RZ ;  /* 0x0000000603057227 */ /* 0x000fc800078e00ff */
[----:B--2---:R-:W-:Y:S01]  /*01b0*/  IMAD R0, R0, UR4, R9 ;  /* 0x0000000400007c24 */ /* 0x004fe2000f8e0209 */
[----:B------:R-:W-:-:S03]  /*01c0*/  IADD3 R2, PT, PT, -R5, RZ, RZ ;  /* 0x000000ff05027210 */ /* 0x000fc60007ffe1ff */
[----:B----4-:R-:W-:Y:S01]  /*01d0*/  IMAD R0, R0, UR5, R13 ;  /* 0x0000000500007c24 */ /* 0x010fe2000f8e020d */
[----:B------:R-:W0:Y:S01]  /*01e0*/  LDCU.64 UR4, c[0x0][0x358] ;  /* 0x00006b00ff0477ac */ /* 0x000e220008000a00 */
[----:B------:R-:W-:-:S03]  /*01f0*/  IMAD R2, R7, R2, R6 ;  /* 0x0000000207027224 */ /* 0x000fc600078e0206 */
[----:B------:R-:W-:Y:S02]  /*0200*/  IABS R8, R0 ;  /* 0x0000000000087213 */ /* 0x000fe40000000000 */
[----:B------:R-:W-:-:S13]  /*0210*/  ISETP.GT.U32.AND P2, PT, R7, R2, PT ;  /* 0x000000020700720c */ /* 0x000fda0003f44070 */
[-C--:B------:R-:W-:Y:S02]  /*0220*/  @!P2 IADD3 R2, PT, PT, R2, -R7.reuse, RZ ;  /* 0x800000070202a210 */ /* 0x080fe40007ffe0ff */
[----:B------:R-:W-:Y:S02]  /*0230*/  @!P2 IADD3 R5, PT, PT, R5, 0x1, RZ ;  /* 0x000000010505a810 */ /* 0x000fe40007ffe0ff */
[----:B------:R-:W-:Y:S02]  /*0240*/  ISETP.GE.U32.AND P0, PT, R2, R7, PT ;  /* 0x000000070200720c */ /* 0x000fe40003f06070 */
[----:B------:R-:W-:-:S11]  /*0250*/  ISETP.NE.AND P2, PT, R11, RZ, PT ;  /* 0x000000ff0b00720c */ /* 0x000fd60003f45270 */
[----:B------:R-:W-:-:S05]  /*0260*/  @P0 VIADD R5, R5, 0x1 ;  /* 0x0000000105050836 */ /* 0x000fca0000000000 */
[----:B------:R-:W-:Y:S02]  /*0270*/  @!P1 IADD3 R5, PT, PT, -R5, RZ, RZ ;  /* 0x000000ff05059210 */ /* 0x000fe40007ffe1ff */
[----:B------:R-:W-:-:S04]  /*0280*/  @!P2 LOP3.LUT R5, RZ, R11, RZ, 0x33, !PT ;  /* 0x0000000bff05a212 */ /* 0x000fc800078e33ff */
[----:B------:R-:W-:-:S04]  /*0290*/  IADD3 R7, PT, PT, R5, 0x1, RZ ;  /* 0x0000000105077810 */ /* 0x000fc80007ffe0ff */
[-C--:B------:R-:W-:Y:S02]  /*02a0*/  IABS R15, R7.reuse ;  /* 0x00000007000f7213 */ /* 0x080fe40000000000 */
[----:B------:R-:W-:Y:S02]  /*02b0*/  IABS R12, R7 ;  /* 0x00000007000c7213 */ /* 0x000fe40000000000 */
[----:B------:R-:W1:Y:S08]  /*02c0*/  I2F.RP R6, R15 ;  /* 0x0000000f00067306 */ /* 0x000e700000209400 */
[----:B-1----:R-:W1:Y:S02]  /*02d0*/  MUFU.RCP R6, R6 ;  /* 0x0000000600067308 */ /* 0x002e640000001000 */
[----:B-1----:R-:W-:-:S06]  /*02e0*/  IADD3 R2, PT, PT, R6, 0xffffffe, RZ ;  /* 0x0ffffffe06027810 */ /* 0x002fcc0007ffe0ff */
[----:B------:R1:W2:Y:S02]  /*02f0*/  F2I.FTZ.U32.TRUNC.NTZ R3, R2 ;  /* 0x0000000200037305 */ /* 0x0002a4000021f000 */
[----:B-1----:R-:W-:Y:S02]  /*0300*/  HFMA2 R2, -RZ, RZ, 0, 0 ;  /* 0x00000000ff027431 */ /* 0x002fe400000001ff */
[----:B--2---:R-:W-:-:S04]  /*0310*/  IMAD.MOV R6, RZ, RZ, -R3 ;  /* 0x000000ffff067224 */ /* 0x004fc800078e0a03 */
[----:B------:R-:W-:Y:S01]  /*0320*/  IMAD R9, R6, R15, RZ ;  /* 0x0000000f06097224 */ /* 0x000fe200078e02ff */
[----:B------:R-:W-:-:S03]  /*0330*/  MOV R6, R8 ;  /* 0x0000000800067202 */ /* 0x000fc60000000f00 */
[----:B------:R-:W-:Y:S01]  /*0340*/  IMAD.HI.U32 R3, R3, R9, R2 ;  /* 0x0000000903037227 */ /* 0x000fe200078e0002 */
[----:B------:R-:W-:-:S05]  /*0350*/  IADD3 R2, PT, PT, RZ, -R12, RZ ;  /* 0x8000000cff027210 */ /* 0x000fca0007ffe0ff */
[----:B------:R-:W-:-:S04]  /*0360*/  IMAD.HI.U32 R3, R3, R6, RZ ;  /* 0x0000000603037227 */ /* 0x000fc800078e00ff */
[----:B------:R-:W-:-:S05]  /*0370*/  IMAD R2, R3, R2, R6 ;  /* 0x0000000203027224 */ /* 0x000fca00078e0206 */
[----:B------:R-:W-:-:S13]  /*0380*/  ISETP.GT.U32.AND P2, PT, R15, R2, PT ;  /* 0x000000020f00720c */ /* 0x000fda0003f44070 */
[----:B------:R-:W-:Y:S01]  /*0390*/  @!P2 IMAD.IADD R2, R2, 0x1, -R15 ;  /* 0x000000010202a824 */ /* 0x000fe200078e0a0f */
[----:B------:R-:W-:Y:S02]  /*03a0*/  @!P2 IADD3 R3, PT, PT, R3, 0x1, RZ ;  /* 0x000000010303a810 */ /* 0x000fe40007ffe0ff */
[----:B------:R-:W-:Y:S02]  /*03b0*/  ISETP.NE.AND P2, PT, R7, RZ, PT ;  /* 0x000000ff0700720c */ /* 0x000fe40003f45270 */
[----:B------:R-:W-:Y:S02]  /*03c0*/  ISETP.GE.U32.AND P0, PT, R2, R15, PT ;  /* 0x0000000f0200720c */ /* 0x000fe40003f06070 */
[----:B------:R-:W-:-:S04]  /*03d0*/  LOP3.LUT R2, R0, R7, RZ, 0x3c, !PT ;  /* 0x0000000700027212 */ /* 0x000fc800078e3cff */
[----:B------:R-:W-:-:S07]  /*03e0*/  ISETP.GE.AND P1, PT, R2, RZ, PT ;  /* 0x000000ff0200720c */ /* 0x000fce0003f26270 */
[----:B------:R-:W-:-:S04]  /*03f0*/  @P0 IADD3 R3, PT, PT, R3, 0x1, RZ ;  /* 0x0000000103030810 */ /* 0x000fc80007ffe0ff */
[----:B------:R-:W-:-:S05]  /*0400*/  MOV R6, R3 ;  /* 0x0000000300067202 */ /* 0x000fca0000000f00 */
[----:B------:R-:W-:Y:S01]  /*0410*/  @!P1 IMAD.MOV R6, RZ, RZ, -R6 ;  /* 0x000000ffff069224 */ /* 0x000fe200078e0a06 */
[----:B------:R-:W-:-:S05]  /*0420*/  @!P2 LOP3.LUT R6, RZ, R7, RZ, 0x33, !PT ;  /* 0x00000007ff06a212 */ /* 0x000fca00078e33ff */
[----:B------:R-:W-:Y:S02]  /*0430*/  IMAD R3, R6, R11, -R4 ;  /* 0x0000000b06037224 */ /* 0x000fe400078e0a04 */
[----:B------:R-:W-:-:S03]  /*0440*/  IMAD R5, R5, R6, R6 ;  /* 0x0000000605057224 */ /* 0x000fc600078e0206 */
[----:B------:R-:W-:Y:S02]  /*0450*/  VIMNMX R9, PT, PT, RZ, R3, !PT ;  /* 0x00000003ff097248 */ /* 0x000fe40007fe0100 */
[----:B---3--:R-:W-:-:S04]  /*0460*/  VIADDMNMX R2, R3, R10, UR7, PT ;  /* 0x0000000703027e46 */ /* 0x008fc8000b80010a */
[----:B------:R-:W-:-:S13]  /*0470*/  ISETP.GE.AND P0, PT, R9, R2, PT ;  /* 0x000000020900720c */ /* 0x000fda0003f06270 */
[----:B0-----:R-:W-:Y:S05]  /*0480*/  @P0 BRA `(.L_x_2) ;  /* 0x0000000800cc0947 */ /* 0x001fea0003800000 */
[----:B------:R-:W-:Y:S02]  /*0490*/  IADD3 R12, PT, PT, R0, -R5, RZ ;  /* 0x80000005000c7210 */ /* 0x000fe40007ffe0ff */
[----:B------:R-:W-:-:S03]  /*04a0*/  MOV R18, RZ ;  /* 0x000000ff00127202 */ /* 0x000fc60000000f00 */
[C---:B------:R-:W-:Y:S01]  /*04b0*/  IMAD R5, R12.reuse, R11, -R4 ;  /* 0x0000000b0c057224 */ /* 0x040fe200078e0a04 */
[----:B------:R-:W-:-:S04]  /*04c0*/  IADD3 R12, PT, PT, -R12, RZ, RZ ;  /* 0x000000ff0c0c7210 */ /* 0x000fc80007ffe1ff */
[----:B------:R-:W-:Y:S02]  /*04d0*/  VIMNMX R6, PT, PT, RZ, R5, !PT ;  /* 0x00000005ff067248 */ /* 0x000fe40007fe0100 */
[----:B------:R-:W-:-:S03]  /*04e0*/  VIADDMNMX R7, R5, R10, UR6, PT ;  /* 0x0000000605077e46 */ /* 0x000fc6000b80010a */
[C---:B------:R-:W-:Y:S01]  /*04f0*/  IMAD.IADD R10, R6.reuse, 0x1, R4 ;  /* 0x00000001060a7824 */ /* 0x040fe200078e0204 */
[----:B------:R-:W-:-:S03]  /*0500*/  IADD3 R8, PT, PT, -R6, R7, RZ ;  /* 0x0000000706087210 */ /* 0x000fc60007ffe1ff */
[----:B------:R-:W-:Y:S01]  /*0510*/  IMAD R10, R11, R12, R10 ;  /* 0x0000000c0b0a7224 */ /* 0x000fe200078e020a */
[C---:B------:R-:W-:Y:S02]  /*0520*/  LOP3.LUT R11, R8.reuse, 0xf, RZ, 0xc0, !PT ;  /* 0x0000000f080b7812 */ /* 0x040fe400078ec0ff */
[C---:B------:R-:W-:Y:S02]  /*0530*/  LOP3.LUT R12, R8.reuse, 0x7, RZ, 0xc0, !PT ;  /* 0x00000007080c7812 */ /* 0x040fe400078ec0ff */
[----:B------:R-:W-:-:S07]  /*0540*/  LOP3.LUT R13, R8, 0x3, RZ, 0xc0, !PT ;  /* 0x00000003080d7812 */ /* 0x000fce00078ec0ff */
.L_x_12:
[----:B------:R-:W-:Y:S01]  /*0550*/  ISETP.GE.AND P0, PT, R6, R7, PT ;  /* 0x000000070600720c */ /* 0x000fe20003f06270 */
[----:B------:R-:W-:-:S12]  /*0560*/  BSSY.RECONVERGENT B0, `(.L_x_3) ;  /* 0x00000a2000007945 */ /* 0x000fd80003800200 */
[----:B------:R-:W-:Y:S05]  /*0570*/  @P0 BRA `(.L_x_4) ;  /* 0x0000000800800947 */ /* 0x000fea0003800000 */
[----:B------:R-:W0:Y:S01]  /*0580*/  LDC R14, c[0x0][0x3a0] ;  /* 0x0000e800ff0e7b82 */ /* 0x000e220000000800 */
[----:B------:R-:W-:Y:S01]  /*0590*/  IADD3 R4, PT, PT, R6, -R7, RZ ;  /* 0x8000000706047210 */ /* 0x000fe20007ffe0ff */
[----:B------:R-:W-:Y:S01]  /*05a0*/  IMAD.IADD R21, R9, 0x1, -R3 ;  /* 0x0000000109157824 */ /* 0x000fe200078e0a03 */
[----:B------:R-:W-:Y:S01]  /*05b0*/  BSSY.RECONVERGENT B2, `(.L_x_5) ;  /* 0x0000046000027945 */ /* 0x000fe20003800200 */
[----:B------:R-:W-:Y:S02]  /*05c0*/  ISETP.NE.AND P1, PT, R11, RZ, PT ;  /* 0x000000ff0b00720c */ /* 0x000fe40003f25270 */
[----:B------:R-:W-:Y:S02]  /*05d0*/  ISETP.GT.U32.AND P0, PT, R4, -0x10, PT ;  /* 0xfffffff00400780c */ /* 0x000fe40003f04070 */
[----:B------:R-:W-:Y:S01]  /*05e0*/  MOV R4, R6 ;  /* 0x0000000600047202 */ /* 0x000fe20000000f00 */
[----:B0-----:R-:W-:-:S10]  /*05f0*/  IMAD R19, R21, R14, -R5 ;  /* 0x0000000e15137224 */ /* 0x001fd400078e0a05 */
[----:B------:R-:W-:Y:S05]  /*0600*/  @P0 BRA `(.L_x_6) ;  /* 0x0000000400000947 */ /* 0x000fea0003800000 */
[----:B------:R-:W0:Y:S01]  /*0610*/  LDCU UR7, c[0x0][0x398] ;  /* 0x00007300ff0777ac */ /* 0x000e220008000800 */
[----:B------:R-:W-:Y:S01]  /*0620*/  LOP3.LUT R20, R8, 0xfffffff0, RZ, 0xc0, !PT ;  /* 0xfffffff008147812 */ /* 0x000fe200078ec0ff */
[----:B------:R-:W-:Y:S01]  /*0630*/  IMAD R21, R21, R14, R10 ;  /* 0x0000000e15157224 */ /* 0x000fe200078e020a */
[----:B------:R-:W-:Y:S02]  /*0640*/  MOV R4, R6 ;  /* 0x0000000600047202 */ /* 0x000fe40000000f00 */
[----:B------:R-:W-:Y:S01]  /*0650*/  IADD3 R20, PT, PT, -R20, RZ, RZ ;  /* 0x000000ff14147210 */ /* 0x000fe20007ffe1ff */
[----:B0-----:R-:W-:-:S07]  /*0660*/  IMAD R23, R9, UR7, R6 ;  /* 0x0000000709177c24 */ /* 0x001fce000f8e0206 */
.L_x_7:
[----:B------:R-:W0:Y:S08]  /*0670*/  LDC.64 R16, c[0x0][0x388] ;  /* 0x0000e200ff107b82 */ /* 0x000e300000000a00 */
[----:B------:R-:W1:Y:S01]  /*0680*/  LDC.64 R14, c[0x0][0x380] ;  /* 0x0000e000ff0e7b82 */ /* 0x000e620000000a00 */
[----:B0-----:R-:W-:-:S05]  /*0690*/  IMAD.WIDE R16, R21, 0x4, R16 ;  /* 0x0000000415107825 */ /* 0x001fca00078e0210 */
[----:B------:R-:W2:Y:S01]  /*06a0*/  LDG.E R25, desc[UR4][R16.64] ;  /* 0x0000000410197981 */ /* 0x000ea2000c1e1900 */
[----:B-1----:R-:W-:-:S03]  /*06b0*/  IMAD.WIDE R14, R23, 0x4, R14 ;  /* 0x00000004170e7825 */ /* 0x002fc600078e020e */
[----:B------:R-:W3:Y:S04]  /*06c0*/  LDG.E R27, desc[UR4][R16.64+0x8] ;  /* 0x00000804101b7981 */ /* 0x000ee8000c1e1900 */
[----:B------:R-:W2:Y:S04]  /*06d0*/  LDG.E R22, desc[UR4][R14.64] ;  /* 0x000000040e167981 */ /* 0x000ea8000c1e1900 */
[----:B------:R-:W3:Y:S04]  /*06e0*/  LDG.E R24, desc[UR4][R14.64+0x8] ;  /* 0x000008040e187981 */ /* 0x000ee8000c1e1900 */
[----:B------:R-:W4:Y:S04]  /*06f0*/  LDG.E R29, desc[UR4][R16.64+0x3c] ;  /* 0x00003c04101d7981 */ /* 0x000f28000c1e1900 */
[----:B------:R-:W4:Y:S01]  /*0700*/  LDG.E R26, desc[UR4][R14.64+0x3c] ;  /* 0x00003c040e1a7981 */ /* 0x000f22000c1e1900 */
[----:B--2---:R-:W-:-:S03]  /*0710*/  FFMA R22, R25, R22, R18 ;  /* 0x0000001619167223 */ /* 0x004fc60000000012 */
[----:B------:R-:W2:Y:S04]  /*0720*/  LDG.E R25, desc[UR4][R16.64+0x4] ;  /* 0x0000040410197981 */ /* 0x000ea8000c1e1900 */
[----:B------:R-:W2:Y:S02]  /*0730*/  LDG.E R18, desc[UR4][R14.64+0x4] ;  /* 0x000004040e127981 */ /* 0x000ea4000c1e1900 */
[----:B--2---:R-:W-:Y:S02]  /*0740*/  FFMA R18, R25, R18, R22 ;  /* 0x0000001219127223 */ /* 0x004fe40000000016 */
[----:B------:R-:W2:Y:S04]  /*0750*/  LDG.E R25, desc[UR4][R16.64+0xc] ;  /* 0x00000c0410197981 */ /* 0x000ea8000c1e1900 */
[----:B------:R-:W2:Y:S01]  /*0760*/  LDG.E R22, desc[UR4][R14.64+0xc] ;  /* 0x00000c040e167981 */ /* 0x000ea2000c1e1900 */
[----:B---3--:R-:W-:-:S03]  /*0770*/  FFMA R18, R27, R24, R18 ;  /* 0x000000181b127223 */ /* 0x008fc60000000012 */
[----:B------:R-:W3:Y:S04]  /*0780*/  LDG.E R27, desc[UR4][R16.64+0x10] ;  /* 0x00001004101b7981 */ /* 0x000ee8000c1e1900 */
[----:B------:R-:W3:Y:S01]  /*0790*/  LDG.E R24, desc[UR4][R14.64+0x10] ;  /* 0x000010040e187981 */ /* 0x000ee2000c1e1900 */
[----:B--2---:R-:W-:-:S03]  /*07a0*/  FFMA R18, R25, R22, R18 ;  /* 0x0000001619127223 */ /* 0x004fc60000000012 */
        /* <DEDUP_REMOVED lines=23> */
[----:B------:R-:W-:Y:S02]  /*0920*/  VIADD R20, R20, 0x10 ;  /* 0x0000001014147836 */ /* 0x000fe40000000000 */
[----:B--2---:R-:W-:Y:S02]  /*0930*/  FFMA R18, R25, R22, R18 ;  /* 0x0000001619127223 */ /* 0x004fe40000000012 */
[----:B------:R-:W2:Y:S04]  /*0940*/  LDG.E R25, desc[UR4][R16.64+0x34] ;  /* 0x0000340410197981 */ /* 0x000ea8000c1e1900 */
[----:B------:R-:W2:Y:S01]  /*0950*/  LDG.E R22, desc[UR4][R14.64+0x34] ;  /* 0x000034040e167981 */ /* 0x000ea2000c1e1900 */
[----:B---3--:R-:W-:-:S03]  /*0960*/  FFMA R18, R27, R24, R18 ;  /* 0x000000181b127223 */ /* 0x008fc60000000012 */
[----:B------:R-:W3:Y:S04]  /*0970*/  LDG.E R27, desc[UR4][R16.64+0x38] ;  /* 0x00003804101b7981 */ /* 0x000ee8000c1e1900 */
[----:B------:R-:W3:Y:S01]  /*0980*/  LDG.E R24, desc[UR4][R14.64+0x38] ;  /* 0x000038040e187981 */ /* 0x000ee2000c1e1900 */
[----:B------:R-:W-:Y:S02]  /*0990*/  ISETP.NE.AND P0, PT, R20, RZ, PT ;  /* 0x000000ff1400720c */ /* 0x000fe40003f05270 */
[----:B------:R-:W-:Y:S02]  /*09a0*/  IADD3 R4, PT, PT, R4, 0x10, RZ ;  /* 0x0000001004047810 */ /* 0x000fe40007ffe0ff */
[----:B------:R-:W-:Y:S02]  /*09b0*/  IADD3 R21, PT, PT, R21, 0x10, RZ ;  /* 0x0000001015157810 */ /* 0x000fe40007ffe0ff */
[----:B------:R-:W-:Y:S01]  /*09c0*/  IADD3 R23, PT, PT, R23, 0x10, RZ ;  /* 0x0000001017177810 */ /* 0x000fe20007ffe0ff */
[----:B--2---:R-:W-:-:S04]  /*09d0*/  FFMA R18, R25, R22, R18 ;  /* 0x0000001619127223 */ /* 0x004fc80000000012 */
[----:B---3--:R-:W-:-:S04]  /*09e0*/  FFMA R18, R27, R24, R18 ;  /* 0x000000181b127223 */ /* 0x008fc80000000012 */
[----:B----4-:R-:W-:Y:S01]  /*09f0*/  FFMA R18, R29, R26, R18 ;  /* 0x0000001a1d127223 */ /* 0x010fe20000000012 */
[----:B------:R-:W-:Y:S06]  /*0a00*/  @P0 BRA `(.L_x_7) ;  /* 0xfffffffc00180947 */ /* 0x000fec000383ffff */
.L_x_6:
[----:B------:R-:W-:Y:S05]  /*0a10*/  BSYNC.RECONVERGENT B2 ;  /* 0x0000000000027941 */ /* 0x000fea0003800200 */
.L_x_5:
[----:B------:R-:W-:Y:S05]  /*0a20*/  @!P1 BRA `(.L_x_4) ;  /* 0x0000000400549947 */ /* 0x000fea0003800000 */
[----:B------:R-:W-:Y:S01]  /*0a30*/  VIADD R14, R11, 0xffffffff ;  /* 0xffffffff0b0e7836 */ /* 0x000fe20000000000 */
[----:B------:R-:W-:Y:S01]  /*0a40*/  BSSY.RECONVERGENT B2, `(.L_x_8) ;  /* 0x0000024000027945 */ /* 0x000fe20003800200 */
[----:B------:R-:W-:-:S03]  /*0a50*/  ISETP.NE.AND P1, PT, R12, RZ, PT ;  /* 0x000000ff0c00720c */ /* 0x000fc60003f25270 */
[----:B------:R-:W-:-:S13]  /*0a60*/  ISETP.GE.U32.AND P0, PT, R14, 0x7, PT ;  /* 0x000000070e00780c */ /* 0x000fda0003f06070 */
[----:B------:R-:W-:Y:S05]  /*0a70*/  @!P0 BRA `(.L_x_9) ;  /* 0x0000000000808947 */ /* 0x000fea0003800000 */
[----:B------:R-:W0:Y:S01]  /*0a80*/  LDC.64 R16, c[0x0][0x388] ;  /* 0x0000e200ff107b82 */ /* 0x000e220000000a00 */
[----:B------:R-:W1:Y:S01]  /*0a90*/  LDCU UR7, c[0x0][0x398] ;  /* 0x00007300ff0777ac */ /* 0x000e620008000800 */
[----:B------:R-:W-:-:S06]  /*0aa0*/  IADD3 R21, PT, PT, R19, R4, RZ ;  /* 0x0000000413157210 */ /* 0x000fcc0007ffe0ff */
[----:B------:R-:W2:Y:S01]  /*0ab0*/  LDC.64 R14, c[0x0][0x380] ;  /* 0x0000e000ff0e7b82 */ /* 0x000ea20000000a00 */
[----:B-1----:R-:W-:Y:S02]  /*0ac0*/  IMAD R23, R9, UR7, R4 ;  /* 0x0000000709177c24 */ /* 0x002fe4000f8e0204 */
[----:B0-----:R-:W-:-:S05]  /*0ad0*/  IMAD.WIDE R16, R21, 0x4, R16 ;  /* 0x0000000415107825 */ /* 0x001fca00078e0210 */
[----:B------:R-:W3:Y:S01]  /*0ae0*/  LDG.E R21, desc[UR4][R16.64] ;  /* 0x0000000410157981 */ /* 0x000ee2000c1e1900 */
[----:B--2---:R-:W-:-:S03]  /*0af0*/  IMAD.WIDE R14, R23, 0x4, R14 ;  /* 0x00000004170e7825 */ /* 0x004fc600078e020e */
[----:B------:R-:W2:Y:S04]  /*0b00*/  LDG.E R25, desc[UR4][R16.64+0x8] ;  /* 0x0000080410197981 */ /* 0x000ea8000c1e1900 */
[----:B------:R-:W3:Y:S04]  /*0b10*/  LDG.E R20, desc[UR4][R14.64] ;  /* 0x000000040e147981 */ /* 0x000ee8000c1e1900 */
[----:B------:R-:W4:Y:S04]  /*0b20*/  LDG.E R23, desc[UR4][R16.64+0x4] ;  /* 0x0000040410177981 */ /* 0x000f28000c1e1900 */
[----:B------:R-:W4:Y:S04]  /*0b30*/  LDG.E R22, desc[UR4][R14.64+0x4] ;  /* 0x000004040e167981 */ /* 0x000f28000c1e1900 */
[----:B------:R-:W2:Y:S04]  /*0b40*/  LDG.E R24, desc[UR4][R14.64+0x8] ;  /* 0x000008040e187981 */ /* 0x000ea8000c1e1900 */
[----:B------:R-:W5:Y:S04]  /*0b50*/  LDG.E R27, desc[UR4][R14.64+0x10] ;  /* 0x000010040e1b7981 */ /* 0x000f68000c1e1900 */
[----:B------:R-:W5:Y:S04]  /*0b60*/  LDG.E R26, desc[UR4][R14.64+0x14] ;  /* 0x000014040e1a7981 */ /* 0x000f68000c1e1900 */
[----:B------:R-:W5:Y:S01]  /*0b70*/  LDG.E R28, desc[UR4][R14.64+0x1c] ;  /* 0x00001c040e1c7981 */ /* 0x000f62000c1e1900 */
[----:B---3--:R-:W-:-:S03]  /*0b80*/  FFMA R20, R21, R20, R18 ;  /* 0x0000001415147223 */ /* 0x008fc60000000012 */
[----:B------:R-:W3:Y:S04]  /*0b90*/  LDG.E R18, desc[UR4][R16.64+0xc] ;  /* 0x00000c0410127981 */ /* 0x000ee8000c1e1900 */
[----:B------:R-:W3:Y:S01]  /*0ba0*/  LDG.E R21, desc[UR4][R14.64+0xc] ;  /* 0x00000c040e157981 */ /* 0x000ee2000c1e1900 */
[----:B----4-:R-:W-:-:S03]  /*0bb0*/  FFMA R20, R23, R22, R20 ;  /* 0x0000001617147223 */ /* 0x010fc60000000014 */
[----:B------:R-:W4:Y:S01]  /*0bc0*/  LDG.E R22, desc[UR4][R16.64+0x14] ;  /* 0x0000140410167981 */ /* 0x000f22000c1e1900 */
[----:B--2---:R-:W-:-:S03]  /*0bd0*/  FFMA R29, R25, R24, R20 ;  /* 0x00000018191d7223 */ /* 0x004fc60000000014 */
[----:B------:R-:W5:Y:S04]  /*0be0*/  LDG.E R24, desc[UR4][R16.64+0x10] ;  /* 0x0000100410187981 */ /* 0x000f68000c1e1900 */
[----:B------:R-:W2:Y:S04]  /*0bf0*/  LDG.E R20, desc[UR4][R16.64+0x18] ;  /* 0x0000180410147981 */ /* 0x000ea8000c1e1900 */
[----:B------:R-:W2:Y:S04]  /*0c00*/  LDG.E R25, desc[UR4][R14.64+0x18] ;  /* 0x000018040e197981 */ /* 0x000ea8000c1e1900 */
[----:B------:R-:W2:Y:S01]  /*0c10*/  LDG.E R23, desc[UR4][R16.64+0x1c] ;  /* 0x00001c0410177981 */ /* 0x000ea2000c1e1900 */
[----:B------:R-:W-:Y:S01]  /*0c20*/  IADD3 R4, PT, PT, R4, 0x8, RZ ;  /* 0x0000000804047810 */ /* 0x000fe20007ffe0ff */
[----:B---3--:R-:W-:-:S04]  /*0c30*/  FFMA R21, R18, R21, R29 ;  /* 0x0000001512157223 */ /* 0x008fc8000000001d */
[----:B-----5:R-:W-:-:S04]  /*0c40*/  FFMA R21, R24, R27, R21 ;  /* 0x0000001b18157223 */ /* 0x020fc80000000015 */
[----:B----4-:R-:W-:-:S04]  /*0c50*/  FFMA R21, R22, R26, R21 ;  /* 0x0000001a16157223 */ /* 0x010fc80000000015 */
[----:B--2---:R-:W-:-:S04]  /*0c60*/  FFMA R20, R20, R25, R21 ;  /* 0x0000001914147223 */ /* 0x004fc80000000015 */
[----:B------:R-:W-:-:S07]  /*0c70*/  FFMA R18, R23, R28, R20 ;  /* 0x0000001c17127223 */ /* 0x000fce0000000014 */
.L_x_9:
[----:B------:R-:W-:Y:S05]  /*0c80*/  BSYNC.RECONVERGENT B2 ;  /* 0x0000000000027941 */ /* 0x000fea0003800200 */
.L_x_8:
[----:B------:R-:W-:Y:S05]  /*0c90*/  @!P1 BRA `(.L_x_4) ;  /* 0x0000000000b89947 */ /* 0x000fea0003800000 */
[----:B------:R-:W-:Y:S01]  /*0ca0*/  IADD3 R14, PT, PT, R12, -0x1, RZ ;  /* 0xffffffff0c0e7810 */ /* 0x000fe20007ffe0ff */
[----:B------:R-:W-:Y:S01]  /*0cb0*/  BSSY.RECONVERGENT B2, `(.L_x_10) ;  /* 0x0000018000027945 */ /* 0x000fe20003800200 */
[----:B------:R-:W-:Y:S02]  /*0cc0*/  ISETP.NE.AND P1, PT, R13, RZ, PT ;  /* 0x000000ff0d00720c */ /* 0x000fe40003f25270 */
[----:B------:R-:W-:-:S13]  /*0cd0*/  ISETP.GE.U32.AND P0, PT, R14, 0x3, PT ;  /* 0x000000030e00780c */ /* 0x000fda0003f06070 */
[----:B------:R-:W-:Y:S05]  /*0ce0*/  @!P0 BRA `(.L_x_11) ;  /* 0x0000000000508947 */ /* 0x000fea0003800000 */
[----:B------:R-:W0:Y:S01]  /*0cf0*/  LDC.64 R16, c[0x0][0x388] ;  /* 0x0000e200ff107b82 */ /* 0x000e220000000a00 */
[----:B------:R-:W1:Y:S01]  /*0d00*/  LDCU UR7, c[0x0][0x398] ;  /* 0x00007300ff0777ac */ /* 0x000e620008000800 */
[----:B------:R-:W-:-:S06]  /*0d10*/  IMAD.IADD R21, R19, 0x1, R4 ;  /* 0x0000000113157824 */ /* 0x000fcc00078e0204 */
        /* <DEDUP_REMOVED lines=11> */
[----:B------:R-:W5:Y:S01]  /*0dd0*/  LDG.E R26, desc[UR4][R14.64+0xc] ;  /* 0x00000c040e1a7981 */ /* 0x000f62000c1e1900 */
[----:B------:R-:W-:Y:S01]  /*0de0*/  IADD3 R4, PT, PT, R4, 0x4, RZ ;  /* 0x0000000404047810 */ /* 0x000fe20007ffe0ff */
[----:B---3--:R-:W-:-:S04]  /*0df0*/  FFMA R20, R21, R20, R18 ;  /* 0x0000001415147223 */ /* 0x008fc80000000012 */
[----:B----4-:R-:W-:-:S04]  /*0e00*/  FFMA R20, R23, R22, R20 ;  /* 0x0000001617147223 */ /* 0x010fc80000000014 */
[----:B--2---:R-:W-:-:S04]  /*0e10*/  FFMA R20, R25, R24, R20 ;  /* 0x0000001819147223 */ /* 0x004fc80000000014 */
[----:B-----5:R-:W-:-:S07]  /*0e20*/  FFMA R18, R27, R26, R20 ;  /* 0x0000001a1b127223 */ /* 0x020fce0000000014 */
.L_x_11:
[----:B------:R-:W-:Y:S05]  /*0e30*/  BSYNC.RECONVERGENT B2 ;  /* 0x0000000000027941 */ /* 0x000fea0003800200 */
.L_x_10:
        /* <DEDUP_REMOVED lines=8> */
[----:B--2---:R-:W-:-:S05]  /*0ec0*/  IMAD.WIDE R16, R21, 0x4, R16 ;  /* 0x0000000415107825 */ /* 0x004fca00078e0210 */
[----:B------:R-:W3:Y:S01]  /*0ed0*/  LDG.E R4, desc[UR4][R16.64] ;  /* 0x0000000410047981 */ /* 0x000ee2000c1e1900 */
[----:B------:R-:W-:Y:S01]  /*0ee0*/  ISETP.NE.AND P0, PT, R13, 0x1, PT ;  /* 0x000000010d00780c */ /* 0x000fe20003f05270 */
[----:B---3--:R-:W-:-:S12]  /*0ef0*/  FFMA R18, R19, R4, R18 ;  /* 0x0000000413127223 */ /* 0x008fd80000000012 */
[----:B------:R-:W-:Y:S05]  /*0f00*/  @!P0 BRA `(.L_x_4) ;  /* 0x00000000001c8947 */ /* 0x000fea0003800000 */
[----:B------:R-:W-:Y:S01]  /*0f10*/  ISETP.NE.AND P0, PT, R13, 0x2, PT ;  /* 0x000000020d00780c */ /* 0x000fe20003f05270 */
[----:B------:R-:W2:Y:S04]  /*0f20*/  LDG.E R19, desc[UR4][R14.64+0x4] ;  /* 0x000004040e137981 */ /* 0x000ea8000c1e1900 */
[----:B------:R-:W2:Y:S08]  /*0f30*/  LDG.E R4, desc[UR4][R16.64+0x4] ;  /* 0x0000040410047981 */ /* 0x000eb0000c1e1900 */
[----:B------:R-:W3:Y:S04]  /*0f40*/  @P0 LDG.E R21, desc[UR4][R14.64+0x8] ;  /* 0x000008040e150981 */ /* 0x000ee8000c1e1900 */
[----:B------:R-:W3:Y:S01]  /*0f50*/  @P0 LDG.E R20, desc[UR4][R16.64+0x8] ;  /* 0x0000080410140981 */ /* 0x000ee2000c1e1900 */
[----:B--2---:R-:W-:-:S04]  /*0f60*/  FFMA R18, R19, R4, R18 ;  /* 0x0000000413127223 */ /* 0x004fc80000000012 */
[----:B---3--:R-:W-:-:S07]  /*0f70*/  @P0 FFMA R18, R21, R20, R18 ;  /* 0x0000001415120223 */ /* 0x008fce0000000012 */
.L_x_4:
[----:B------:R-:W-:Y:S05]  /*0f80*/  BSYNC.RECONVERGENT B0 ;  /* 0x0000000000007941 */ /* 0x000fea0003800200 */
.L_x_3:
[----:B------:R-:W-:-:S04]  /*0f90*/  IADD3 R9, PT, PT, R9, 0x1, RZ ;  /* 0x0000000109097810 */ /* 0x000fc80007ffe0ff */
[----:B------:R-:W-:-:S13]  /*0fa0*/  ISETP.NE.AND P0, PT, R9, R2, PT ;  /* 0x000000020900720c */ /* 0x000fda0003f05270 */
[----:B------:R-:W-:Y:S05]  /*0fb0*/  @P0 BRA `(.L_x_12) ;  /* 0xfffffff400640947 */ /* 0x000fea000383ffff */
.L_x_2:
[----:B------:R-:W-:Y:S05]  /*0fc0*/  BSYNC.RECONVERGENT B1 ;  /* 0x0000000000017941 */ /* 0x000fea0003800200 */
.L_x_1:
[----:B------:R-:W0:Y:S02]  /*0fd0*/  LDC.64 R2, c[0x0][0x390] ;  /* 0x0000e400ff027b82 */ /* 0x000e240000000a00 */
[----:B0-----:R-:W-:-:S05]  /*0fe0*/  IMAD.WIDE R2, R0, 0x4, R2 ;  /* 0x0000000400027825 */ /* 0x001fca00078e0202 */
[----:B------:R-:W-:Y:S01]  /*0ff0*/  STG.E desc[UR4][R2.64], R18 ;  /* 0x0000001202007986 */ /* 0x000fe2000c101904 */
[----:B------:R-:W-:Y:S05]  /*1000*/  EXIT ;  /* 0x000000000000794d */ /* 0x000fea0003800000 */
.L_x_13:
        /* <DEDUP_REMOVED lines=15> */
.L_x_15:


//--------------------- .nv.shared.reserved.0     --------------------------
	.section	.nv.shared.reserved.0,"aw",@nobits
	.weak		__nv_reservedSMEM_offset_0_alias
	.size		__nv_reservedSMEM_offset_0_alias, 0, 64
	.other		__nv_reservedSMEM_offset_0_alias,@"STO_CUDA_RESERVED_SHARED STV_DEFAULT"
__nv_reservedSMEM_offset_0_alias:
	.zero		0
	.zero		64


//--------------------- .nv.global                --------------------------
	.section	.nv.global,"aw",@nobits
.nv.global:
	.type		_ZN34_INTERNAL_127ca8dc_4_k_cu_7710a39c6thrust24THRUST_300001_SM_1000_NS12placeholders2_8E,@object
	.size		_ZN34_INTERNAL_127ca8dc_4_k_cu_7710a39c6thrust24THRUST_300001_SM_1000_NS12placeholders2_8E,(_ZN34_INTERNAL_127ca8dc_4_k_cu_7710a39c4cuda3std3__436_GLOBAL__N__127ca8dc_4_k_cu_7710a39c6ignoreE - _ZN34_INTERNAL_127ca8dc_4_k_cu_7710a39c6thrust24THRUST_300001_SM_1000_NS12placeholders2_8E)
_ZN34_INTERNAL_127ca8dc_4_k_cu_7710a39c6thrust24THRUST_300001_SM_1000_NS12placeholders2_8E:
	.zero		1
	.type		_ZN34_INTERNAL_127ca8dc_4_k_cu_7710a39c4cuda3std3__436_GLOBAL__N__127ca8dc_4_k_cu_7710a39c6ignoreE,@object
	.size		_ZN34_INTERNAL_127ca8dc_4_k_cu_7710a39c4cuda3std3__436_GLOBAL__N__127ca8dc_4_k_cu_7710a39c6ignoreE,(_ZN34_INTERNAL_127ca8dc_4_k_cu_7710a39c4cuda3std6ranges3__45__cpo4dataE - _ZN34_INTERNAL_127ca8dc_4_k_cu_7710a39c4cuda3std3__436_GLOBAL__N__127ca8dc_4_k_cu_7710a39c6ignoreE)
_ZN34_INTERNAL_127ca8dc_4_k_cu_7710a39c4cuda3std3__436_GLOBAL__N__127ca8dc_4_k_cu_7710a39c6ignoreE:
	.zero		1
	.type		_ZN34_INTERNAL_127ca8dc_4_k_cu_7710a39c4cuda3std6ranges3__45__cpo4dataE,@object
	.size		_ZN34_INTERNAL_127ca8dc_4_k_cu_7710a39c4cuda3std6ranges3__45__cpo4dataE,(_ZN34_INTERNAL_127ca8dc_4_k_cu_7710a39c6thrust24THRUST_300001_SM_1000_NS6system3cpp3parE - _ZN34_INTERNAL_127ca8dc_4_k_cu_7710a39c4cuda3std6ranges3__45__cpo4dataE)
_ZN34_INTERNAL_127ca8dc_4_k_cu_7710a39c4cuda3std6ranges3__45__cpo4dataE:
	.zero		1
	.type		_ZN34_INTERNAL_127ca8dc_4_k_cu_7710a39c6thrust24THRUST_300001_SM_1000_NS6system3cpp3parE,@object
	.size		_ZN34_INTERNAL_127ca8dc_4_k_cu_7710a39c6thrust24THRUST_300001_SM_1000_NS6system3cpp3parE,(_ZN34_INTERNAL_127ca8dc_4_k_cu_7710a39c4cuda3std3__45__cpo5beginE - _ZN34_INTERNAL_127ca8dc_4_k_cu_7710a39c6thrust24THRUST_300001_SM_1000_NS6system3cpp3parE)
_ZN34_INTERNAL_127ca8dc_4_k_cu_7710a39c6thrust24THRUST_300001_SM_1000_NS6system3cpp3parE:
	.zero		1
	.type		_ZN34_INTERNAL_127ca8dc_4_k_cu_7710a39c4cuda3std3__45__cpo5beginE,@object
	.size		_ZN34_INTERNAL_127ca8dc_4_k_cu_7710a39c4cuda3std3__45__cpo5beginE,(_ZN34_INTERNAL_127ca8dc_4_k_cu_7710a39c4cuda3std6ranges3__45__cpo5beginE - _ZN34_INTERNAL_127ca8dc_4_k_cu_7710a39c4cuda3std3__45__cpo5beginE)
_ZN34_INTERNAL_127ca8dc_4_k_cu_7710a39c4cuda3std3__45__cpo5beginE:
	.zero		1
	.type		_ZN34_INTERNAL_127ca8dc_4_k_cu_7710a39c4cuda3std6ranges3__45__cpo5beginE,@object
	.size		_ZN34_INTERNAL_127ca8dc_4_k_cu_7710a39c4cuda3std6ranges3__45__cpo5beginE,(_ZN34_INTERNAL_127ca8dc_4_k_cu_7710a39c6thrust24THRUST_300001_SM_1000_NS6deviceE - _ZN34_INTERNAL_127ca8dc_4_k_cu_7710a39c4cuda3std6ranges3__45__cpo5beginE)
_ZN34_INTERNAL_127ca8dc_4_k_cu_7710a39c4cuda3std6ranges3__45__cpo5beginE:
	.zero		1
	.type		_ZN34_INTERNAL_127ca8dc_4_k_cu_7710a39c6thrust24THRUST_300001_SM_1000_NS6deviceE,@object
	.size		_ZN34_INTERNAL_127ca8dc_4_k_cu_7710a39c6thrust24THRUST_300001_SM_1000_NS6deviceE,(_ZN34_INTERNAL_127ca8dc_4_k_cu_7710a39c4cuda3std3__47nulloptE - _ZN34_INTERNAL_127ca8dc_4_k_cu_7710a39c6thrust24THRUST_300001_SM_1000_NS6deviceE)
_ZN34_INTERNAL_127ca8dc_4_k_cu_7710a39c6thrust24THRUST_300001_SM_1000_NS6deviceE:
	.zero		1
	.type		_ZN34_INTERNAL_127ca8dc_4_k_cu_7710a39c4cuda3std3__47nulloptE,@object
	.size		_ZN34_INTERNAL_127ca8dc_4_k_cu_7710a39c4cuda3std3__47nulloptE,(_ZN34_INTERNAL_127ca8dc_4_k_cu_7710a39c4cuda3std6ranges3__45__cpo8distanceE - _ZN34_INTERNAL_127ca8dc_4_k_cu_7710a39c4cuda3std3__47nulloptE)
_ZN34_INTERNAL_127ca8dc_4_k_cu_7710a39c4cuda3std3__47nulloptE:
	.zero		1
	.type		_ZN34_INTERNAL_127ca8dc_4_k_cu_7710a39c4cuda3std6ranges3__45__cpo8distanceE,@object
	.size		_ZN34_INTERNAL_127ca8dc_4_k_cu_7710a39c4cuda3std6ranges3__45__cpo8distanceE,(_ZN34_INTERNAL_127ca8dc_4_k_cu_7710a39c6thrust24THRUST_300001_SM_1000_NS12placeholders2_4E - _ZN34_INTERNAL_127ca8dc_4_k_cu_7710a39c4cuda3std6ranges3__45__cpo8distanceE)
_ZN34_INTERNAL_127ca8dc_4_k_cu_7710a39c4cuda3std6ranges3__45__cpo8distanceE:
	.zero		1
	.type		_ZN34_INTERNAL_127ca8dc_4_k_cu_7710a39c6thrust24THRUST_300001_SM_1000_NS12placeholders2_4E,@object
	.size		_ZN34_INTERNAL_127ca8dc_4_k_cu_7710a39c6thrust24THRUST_300001_SM_1000_NS12placeholders2_4E,(_ZN34_INTERNAL_127ca8dc_4_k_cu_7710a39c4cuda3std3__45__cpo6rbeginE - _ZN34_INTERNAL_127ca8dc_4_k_cu_7710a39c6thrust24THRUST_300001_SM_1000_NS12placeholders2_4E)
_ZN34_INTERNAL_127ca8dc_4_k_cu_7710a39c6thrust24THRUST_300001_SM_1000_NS12placeholders2_4E:
	.zero		1
	.type		_ZN34_INTERNAL_127ca8dc_4_k_cu_7710a39c4cuda3std3__45__cpo6rbeginE,@object
	.size		_ZN34_INTERNAL_127ca8dc_4_k_cu_7710a39c4cuda3std3__45__cpo6rbeginE,(_ZN34_INTERNAL_127ca8dc_4_k_cu_7710a39c4cuda3std6ranges3__45__cpo7advanceE - _ZN34_INTERNAL_127ca8dc_4_k_cu_7710a39c4cuda3std3__45__cpo6rbeginE)
_ZN34_INTERNAL_127ca8dc_4_k_cu_7710a39c4cuda3std3__45__cpo6rbeginE:
	.zero		1
	.type		_ZN34_INTERNAL_127ca8dc_4_k_cu_7710a39c4cuda3std6ranges3__45__cpo7advanceE,@object
	.size		_ZN34_INTERNAL_127ca8dc_4_k_cu_7710a39c4cuda3std6ranges3__45__cpo7advanceE,(_ZN34_INTERNAL_127ca8dc_4_k_cu_7710a39c6thrust24THRUST_300001_SM_1000_NS12placeholders3_10E - _ZN34_INTERNAL_127ca8dc_4_k_cu_7710a39c4cuda3std6ranges3__45__cpo7advanceE)
_ZN34_INTERNAL_127ca8dc_4_k_cu_7710a39c4cuda3std6ranges3__45__cpo7advanceE:
	.zero		1
	.type		_ZN34_INTERNAL_127ca8dc_4_k_cu_7710a39c6thrust24THRUST_300001_SM_1000_NS12placeholders3_10E,@object
	.size		_ZN34_INTERNAL_127ca8dc_4_k_cu_7710a39c6thrust24THRUST_300001_SM_1000_NS12placeholders3_10E,(_ZN34_INTERNAL_127ca8dc_4_k_cu_7710a39c4cuda3std3__48in_placeE - _ZN34_INTERNAL_127ca8dc_4_k_cu_7710a39c6thrust24THRUST_300001_SM_1000_NS12placeholders3_10E)
_ZN34_INTERNAL_127ca8dc_4_k_cu_7710a39c6thrust24THRUST_300001_SM_1000_NS12placeholders3_10E:
	.zero		1
	.type		_ZN34_INTERNAL_127ca8dc_4_k_cu_7710a39c4cuda3std3__48in_placeE,@object
	.size		_ZN34_INTERNAL_127ca8dc_4_k_cu_7710a39c4cuda3std3__48in_placeE,(_ZN34_INTERNAL_127ca8dc_4_k_cu_7710a39c4cuda3std6ranges3__45__cpo4sizeE - _ZN34_INTERNAL_127ca8dc_4_k_cu_7710a39c4cuda3std3__48in_placeE)
_ZN34_INTERNAL_127ca8dc_4_k_cu_7710a39c4cuda3std3__48in_placeE:
	.zero		1
	.type		_ZN34_INTERNAL_127ca8dc_4_k_cu_7710a39c4cuda3std6ranges3__45__cpo4sizeE,@object
	.size		_ZN34_INTERNAL_127ca8dc_4_k_cu_7710a39c4cuda3std6ranges3__45__cpo4sizeE,(_ZN34_INTERNAL_127ca8dc_4_k_cu_7710a39c6thrust24THRUST_300001_SM_1000_NS12placeholders2_2E - _ZN34_INTERNAL_127ca8dc_4_k_cu_7710a39c4cuda3std6ranges3__45__cpo4sizeE)
_ZN34_INTERNAL_127ca8dc_4_k_cu_7710a39c4cuda3std6ranges3__45__cpo4sizeE:
	.zero		1
	.type		_ZN34_INTERNAL_127ca8dc_4_k_cu_7710a39c6thrust24THRUST_300001_SM_1000_NS12placeholders2_2E,@object
	.size		_ZN34_INTERNAL_127ca8dc_4_k_cu_7710a39c6thrust24THRUST_300001_SM_1000_NS12placeholders2_2E,(_ZN34_INTERNAL_127ca8dc_4_k_cu_7710a39c4cuda3std3__45__cpo6cbeginE - _ZN34_INTERNAL_127ca8dc_4_k_cu_7710a39c6thrust24THRUST_300001_SM_1000_NS12placeholders2_2E)
_ZN34_INTERNAL_127ca8dc_4_k_cu_7710a39c6thrust24THRUST_300001_SM_1000_NS12placeholders2_2E:
	.zero		1
	.type		_ZN34_INTERNAL_127ca8dc_4_k_cu_7710a39c4cuda3std3__45__cpo6cbeginE,@object
	.size		_ZN34_INTERNAL_127ca8dc_4_k_cu_7710a39c4cuda3std3__45__cpo6cbeginE,(_ZN34_INTERNAL_127ca8dc_4_k_cu_7710a39c4cuda3std6ranges3__45__cpo6cbeginE - _ZN34_INTERNAL_127ca8dc_4_k_cu_7710a39c4cuda3std3__45__cpo6cbeginE)
_ZN34_INTERNAL_127ca8dc_4_k_cu_7710a39c4cuda3std3__45__cpo6cbeginE:
	.zero		1
	.type		_ZN34_INTERNAL_127ca8dc_4_k_cu_7710a39c4cuda3std6ranges3__45__cpo6cbeginE,@object
	.size		_ZN34_INTERNAL_127ca8dc_4_k_cu_7710a39c4cuda3std6ranges3__45__cpo6cbeginE,(_ZN34_INTERNAL_127ca8dc_4_k_cu_7710a39c6thrust24THRUST_300001_SM_1000_NS12placeholders2_6E - _ZN34_INTERNAL_127ca8dc_4_k_cu_7710a39c4cuda3std6ranges3__45__cpo6cbeginE)
_ZN34_INTERNAL_127ca8dc_4_k_cu_7710a39c4cuda3std6ranges3__45__cpo6cbeginE:
	.zero		1
	.type		_ZN34_INTERNAL_127ca8dc_4_k_cu_7710a39c6thrust24THRUST_300001_SM_1000_NS12placeholders2_6E,@object
	.size		_ZN34_INTERNAL_127ca8dc_4_k_cu_7710a39c6thrust24THRUST_300001_SM_1000_NS12placeholders2_6E,(_ZN34_INTERNAL_127ca8dc_4_k_cu_7710a39c4cuda3std3__45__cpo7crbeginE - _ZN34_INTERNAL_127ca8dc_4_k_cu_7710a39c6thrust24THRUST_300001_SM_1000_NS12placeholders2_6E)
_ZN34_INTERNAL_127ca8dc_4_k_cu_7710a39c6thrust24THRUST_300001_SM_1000_NS12placeholders2_6E:
	.zero		1
	.type		_ZN34_INTERNAL_127ca8dc_4_k_cu_7710a39c4cuda3std3__45__cpo7crbeginE,@object
	.size		_ZN34_INTERNAL_127ca8dc_4_k_cu_7710a39c4cuda3std3__45__cpo7crbeginE,(_ZN34_INTERNAL_127ca8dc_4_k_cu_7710a39c4cuda3std6ranges3__45__cpo4nextE - _ZN34_INTERNAL_127ca8dc_4_k_cu_7710a39c4cuda3std3__45__cpo7crbeginE)
_ZN34_INTERNAL_127ca8dc_4_k_cu_7710a39c4cuda3std3__45__cpo7crbeginE:
	.zero		1
	.type		_ZN34_INTERNAL_127ca8dc_4_k_cu_7710a39c4cuda3std6ranges3__45__cpo4nextE,@object
	.size		_ZN34_INTERNAL_127ca8dc_4_k_cu_7710a39c4cuda3std6ranges3__45__cpo4nextE,(_ZN34_INTERNAL_127ca8dc_4_k_cu_7710a39c4cuda3std6ranges3__45__cpo4swapE - _ZN34_INTERNAL_127ca8dc_4_k_cu_7710a39c4cuda3std6ranges3__45__cpo4nextE)
_ZN34_INTERNAL_127ca8dc_4_k_cu_7710a39c4cuda3std6ranges3__45__cpo4nextE:
	.zero		1
	.type		_ZN34_INTERNAL_127ca8dc_4_k_cu_7710a39c4cuda3std6ranges3__45__cpo4swapE,@object
	.size		_ZN34_INTERNAL_127ca8dc_4_k_cu_7710a39c4cuda3std6ranges3__45__cpo4swapE,(_ZN34_INTERNAL_127ca8dc_4_k_cu_7710a39c6thrust24THRUST_300001_SM_1000_NS8cuda_cub10par_nosyncE - _ZN34_INTERNAL_127ca8dc_4_k_cu_7710a39c4cuda3std6ranges3__45__cpo4swapE)
_ZN34_INTERNAL_127ca8dc_4_k_cu_7710a39c4cuda3std6ranges3__45__cpo4swapE:
	.zero		1
	.type		_ZN34_INTERNAL_127ca8dc_4_k_cu_7710a39c6thrust24THRUST_300001_SM_1000_NS8cuda_cub10par_nosyncE,@object
	.size		_ZN34_INTERNAL_127ca8dc_4_k_cu_7710a39c6thrust24THRUST_300001_SM_1000_NS8cuda_cub10par_nosyncE,(_ZN34_INTERNAL_127ca8dc_4_k_cu_7710a39c6thrust24THRUST_300001_SM_1000_NS3seqE - _ZN34_INTERNAL_127ca8dc_4_k_cu_7710a39c6thrust24THRUST_300001_SM_1000_NS8cuda_cub10par_nosyncE)
_ZN34_INTERNAL_127ca8dc_4_k_cu_7710a39c6thrust24THRUST_300001_SM_1000_NS8cuda_cub10par_nosyncE:
	.zero		1
	.type		_ZN34_INTERNAL_127ca8dc_4_k_cu_7710a39c6thrust24THRUST_300001_SM_1000_NS3seqE,@object
	.size		_ZN34_INTERNAL_127ca8dc_4_k_cu_7710a39c6thrust24THRUST_300001_SM_1000_NS3seqE,(_ZN34_INTERNAL_127ca8dc_4_k_cu_7710a39c4cuda3std3__420unreachable_sentinelE - _ZN34_INTERNAL_127ca8dc_4_k_cu_7710a39c6thrust24THRUST_300001_SM_1000_NS3seqE)
_ZN34_INTERNAL_127ca8dc_4_k_cu_7710a39c6thrust24THRUST_300001_SM_1000_NS3seqE:
	.zero		1
	.type		_ZN34_INTERNAL_127ca8dc_4_k_cu_7710a39c4cuda3std3__420unreachable_sentinelE,@object
	.size		_ZN34_INTERNAL_127ca8dc_4_k_cu_7710a39c4cuda3std3__420unreachable_sentinelE,(_ZN34_INTERNAL_127ca8dc_4_k_cu_7710a39c4cuda3std6ranges3__45__cpo5ssizeE - _ZN34_INTERNAL_127ca8dc_4_k_cu_7710a39c4cuda3std3__420unreachable_sentinelE)
_ZN34_INTERNAL_127ca8dc_4_k_cu_7710a39c4cuda3std3__420unreachable_sentinelE:
	.zero		1
	.type		_ZN34_INTERNAL_127ca8dc_4_k_cu_7710a39c4cuda3std6ranges3__45__cpo5ssizeE,@object
	.size		_ZN34_INTERNAL_127ca8dc_4_k_cu_7710a39c4cuda3std6ranges3__45__cpo5ssizeE,(_ZN34_INTERNAL_127ca8dc_4_k_cu_7710a39c6thrust24THRUST_300001_SM_1000_NS12placeholders2_3E - _ZN34_INTERNAL_127ca8dc_4_k_cu_7710a39c4cuda3std6ranges3__45__cpo5ssizeE)
_ZN34_INTERNAL_127ca8dc_4_k_cu_7710a39c4cuda3std6ranges3__45__cpo5ssizeE:
	.zero		1
	.type		_ZN34_INTERNAL_127ca8dc_4_k_cu_7710a39c6thrust24THRUST_300001_SM_1000_NS12placeholders2_3E,@object
	.size		_ZN34_INTERNAL_127ca8dc_4_k_cu_7710a39c6thrust24THRUST_300001_SM_1000_NS12placeholders2_3E,(_ZN34_INTERNAL_127ca8dc_4_k_cu_7710a39c4cuda3std3__45__cpo4cendE - _ZN34_INTERNAL_127ca8dc_4_k_cu_7710a39c6thrust24THRUST_300001_SM_1000_NS12placeholders2_3E)
_ZN34_INTERNAL_127ca8dc_4_k_cu_7710a39c6thrust24THRUST_300001_SM_1000_NS12placeholders2_3E:
	.zero		1
	.type		_ZN34_INTERNAL_127ca8dc_4_k_cu_7710a39c4cuda3std3__45__cpo4cendE,@object
	.size		_ZN34_INTERNAL_127ca8dc_4_k_cu_7710a39c4cuda3std3__45__cpo4cendE,(_ZN34_INTERNAL_127ca8dc_4_k_cu_7710a39c4cuda3std6ranges3__45__cpo4cendE - _ZN34_INTERNAL_127ca8dc_4_k_cu_7710a39c4cuda3std3__45__cpo4cendE)
_ZN34_INTERNAL_127ca8dc_4_k_cu_7710a39c4cuda3std3__45__cpo4cendE:
	.zero		1
	.type		_ZN34_INTERNAL_127ca8dc_4_k_cu_7710a39c4cuda3std6ranges3__45__cpo4cendE,@object
	.size		_ZN34_INTERNAL_127ca8dc_4_k_cu_7710a39c4cuda3std6ranges3__45__cpo4cendE,(_ZN34_INTERNAL_127ca8dc_4_k_cu_7710a39c6thrust24THRUST_300001_SM_1000_NS12placeholders2_7E - _ZN34_INTERNAL_127ca8dc_4_k_cu_7710a39c4cuda3std6ranges3__45__cpo4cendE)
_ZN34_INTERNAL_127ca8dc_4_k_cu_7710a39c4cuda3std6ranges3__45__cpo4cendE:
	.zero		1
	.type		_ZN34_INTERNAL_127ca8dc_4_k_cu_7710a39c6thrust24THRUST_300001_SM_1000_NS12placeholders2_7E,@object
	.size		_ZN34_INTERNAL_127ca8dc_4_k_cu_7710a39c6thrust24THRUST_300001_SM_1000_NS12placeholders2_7E,(_ZN34_INTERNAL_127ca8dc_4_k_cu_7710a39c4cuda3std3__45__cpo5crendE - _ZN34_INTERNAL_127ca8dc_4_k_cu_7710a39c6thrust24THRUST_300001_SM_1000_NS12placeholders2_7E)
_ZN34_INTERNAL_127ca8dc_4_k_cu_7710a39c6thrust24THRUST_300001_SM_1000_NS12placeholders2_7E:
	.zero		1
	.type		_ZN34_INTERNAL_127ca8dc_4_k_cu_7710a39c4cuda3std3__45__cpo5crendE,@object
	.size		_ZN34_INTERNAL_127ca8dc_4_k_cu_7710a39c4cuda3std3__45__cpo5crendE,(_ZN34_INTERNAL_127ca8dc_4_k_cu_7710a39c4cuda3std6ranges3__45__cpo4prevE - _ZN34_INTERNAL_127ca8dc_4_k_cu_7710a39c4cuda3std3__45__cpo5crendE)
_ZN34_INTERNAL_127ca8dc_4_k_cu_7710a39c4cuda3std3__45__cpo5crendE:
	.zero		1
	.type		_ZN34_INTERNAL_127ca8dc_4_k_cu_7710a39c4cuda3std6ranges3__45__cpo4prevE,@object
	.size		_ZN34_INTERNAL_127ca8dc_4_k_cu_7710a39c4cuda3std6ranges3__45__cpo4prevE,(_ZN34_INTERNAL_127ca8dc_4_k_cu_7710a39c4cuda3std6ranges3__45__cpo9iter_moveE - _ZN34_INTERNAL_127ca8dc_4_k_cu_7710a39c4cuda3std6ranges3__45__cpo4prevE)
_ZN34_INTERNAL_127ca8dc_4_k_cu_7710a39c4cuda3std6ranges3__45__cpo4prevE:
	.zero		1
	.type		_ZN34_INTERNAL_127ca8dc_4_k_cu_7710a39c4cuda3std6ranges3__45__cpo9iter_moveE,@object
	.size		_ZN34_INTERNAL_127ca8dc_4_k_cu_7710a39c4cuda3std6ranges3__45__cpo9iter_moveE,(_ZN34_INTERNAL_127ca8dc_4_k_cu_7710a39c6thrust24THRUST_300001_SM_1000_NS6system6detail10sequential3seqE - _ZN34_INTERNAL_127ca8dc_4_k_cu_7710a39c4cuda3std6ranges3__45__cpo9iter_moveE)
_ZN34_INTERNAL_127ca8dc_4_k_cu_7710a39c4cuda3std6ranges3__45__cpo9iter_moveE:
	.zero		1
	.type		_ZN34_INTERNAL_127ca8dc_4_k_cu_7710a39c6thrust24THRUST_300001_SM_1000_NS6system6detail10sequential3seqE,@object
	.size		_ZN34_INTERNAL_127ca8dc_4_k_cu_7710a39c6thrust24THRUST_300001_SM_1000_NS6system6detail10sequential3seqE,(_ZN34_INTERNAL_127ca8dc_4_k_cu_7710a39c6thrust24THRUST_300001_SM_1000_NS12placeholders2_9E - _ZN34_INTERNAL_127ca8dc_4_k_cu_7710a39c6thrust24THRUST_300001_SM_1000_NS6system6detail10sequential3seqE)
_ZN34_INTERNAL_127ca8dc_4_k_cu_7710a39c6thrust24THRUST_300001_SM_1000_NS6system6detail10sequential3seqE:
	.zero		1
	.type		_ZN34_INTERNAL_127ca8dc_4_k_cu_7710a39c6thrust24THRUST_300001_SM_1000_NS12placeholders2_9E,@object
	.size		_ZN34_INTERNAL_127ca8dc_4_k_cu_7710a39c6thrust24THRUST_300001_SM_1000_NS12placeholders2_9E,(_ZN34_INTERNAL_127ca8dc_4_k_cu_7710a39c4cuda3std3__419piecewise_constructE - _ZN34_INTERNAL_127ca8dc_4_k_cu_7710a39c6thrust24THRUST_300001_SM_1000_NS12placeholders2_9E)
_ZN34_INTERNAL_127ca8dc_4_k_cu_7710a39c6thrust24THRUST_300001_SM_1000_NS12placeholders2_9E:
	.zero		1
	.type		_ZN34_INTERNAL_127ca8dc_4_k_cu_7710a39c4cuda3std3__419piecewise_constructE,@object
	.size		_ZN34_INTERNAL_127ca8dc_4_k_cu_7710a39c4cuda3std3__419piecewise_constructE,(_ZN34_INTERNAL_127ca8dc_4_k_cu_7710a39c4cuda3std6ranges3__45__cpo5cdataE - _ZN34_INTERNAL_127ca8dc_4_k_cu_7710a39c4cuda3std3__419piecewise_constructE)
_ZN34_INTERNAL_127ca8dc_4_k_cu_7710a39c4cuda3std3__419piecewise_constructE:
	.zero		1
	.type		_ZN34_INTERNAL_127ca8dc_4_k_cu_7710a39c4cuda3std6ranges3__45__cpo5cdataE,@object
	.size		_ZN34_INTERNAL_127ca8dc_4_k_cu_7710a39c4cuda3std6ranges3__45__cpo5cdataE,(_ZN34_INTERNAL_127ca8dc_4_k_cu_7710a39c6thrust24THRUST_300001_SM_1000_NS12placeholders2_1E - _ZN34_INTERNAL_127ca8dc_4_k_cu_7710a39c4cuda3std6ranges3__45__cpo5cdataE)
_ZN34_INTERNAL_127ca8dc_4_k_cu_7710a39c4cuda3std6ranges3__45__cpo5cdataE:
	.zero		1
	.type		_ZN34_INTERNAL_127ca8dc_4_k_cu_7710a39c6thrust24THRUST_300001_SM_1000_NS12placeholders2_1E,@object
	.size		_ZN34_INTERNAL_127ca8dc_4_k_cu_7710a39c6thrust24THRUST_300001_SM_1000_NS12placeholders2_1E,(_ZN34_INTERNAL_127ca8dc_4_k_cu_7710a39c4cuda3std3__45__cpo3endE - _ZN34_INTERNAL_127ca8dc_4_k_cu_7710a39c6thrust24THRUST_300001_SM_1000_NS12placeholders2_1E)
_ZN34_INTERNAL_127ca8dc_4_k_cu_7710a39c6thrust24THRUST_300001_SM_1000_NS12placeholders2_1E:
	.zero		1
	.type		_ZN34_INTERNAL_127ca8dc_4_k_cu_7710a39c4cuda3std3__45__cpo3endE,@object
	.size		_ZN34_INTERNAL_127ca8dc_4_k_cu_7710a39c4cuda3std3__45__cpo3endE,(_ZN34_INTERNAL_127ca8dc_4_k_cu_7710a39c4cuda3std6ranges3__45__cpo3endE - _ZN34_INTERNAL_127ca8dc_4_k_cu_7710a39c4cuda3std3__45__cpo3endE)
_ZN34_INTERNAL_127ca8dc_4_k_cu_7710a39c4cuda3std3__45__cpo3endE:
	.zero		1
	.type		_ZN34_INTERNAL_127ca8dc_4_k_cu_7710a39c4cuda3std6ranges3__45__cpo3endE,@object
	.size		_ZN34_INTERNAL_127ca8dc_4_k_cu_7710a39c4cuda3std6ranges3__45__cpo3endE,(_ZN34_INTERNAL_127ca8dc_4_k_cu_7710a39c6thrust24THRUST_300001_SM_1000_NS12placeholders2_5E - _ZN34_INTERNAL_127ca8dc_4_k_cu_7710a39c4cuda3std6ranges3__45__cpo3endE)
_ZN34_INTERNAL_127ca8dc_4_k_cu_7710a39c4cuda3std6ranges3__45__cpo3endE:
	.zero		1
	.type		_ZN34_INTERNAL_127ca8dc_4_k_cu_7710a39c6thrust24THRUST_300001_SM_1000_NS12placeholders2_5E,@object
	.size		_ZN34_INTERNAL_127ca8dc_4_k_cu_7710a39c6thrust24THRUST_300001_SM_1000_NS12placeholders2_5E,(_ZN34_INTERNAL_127ca8dc_4_k_cu_7710a39c4cuda3std3__45__cpo4rendE - _ZN34_INTERNAL_127ca8dc_4_k_cu_7710a39c6thrust24THRUST_300001_SM_1000_NS12placeholders2_5E)
_ZN34_INTERNAL_127ca8dc_4_k_cu_7710a39c6thrust24THRUST_300001_SM_1000_NS12placeholders2_5E:
	.zero		1
	.type		_ZN34_INTERNAL_127ca8dc_4_k_cu_7710a39c4cuda3std3__45__cpo4rendE,@object
	.size		_ZN34_INTERNAL_127ca8dc_4_k_cu_7710a39c4cuda3std3__45__cpo4rendE,(_ZN34_INTERNAL_127ca8dc_4_k_cu_7710a39c4cuda3std6ranges3__45__cpo9iter_swapE - _ZN34_INTERNAL_127ca8dc_4_k_cu_7710a39c4cuda3std3__45__cpo4rendE)
_ZN34_INTERNAL_127ca8dc_4_k_cu_7710a39c4cuda3std3__45__cpo4rendE:
	.zero		1
	.type		_ZN34_INTERNAL_127ca8dc_4_k_cu_7710a39c4cuda3std6ranges3__45__cpo9iter_swapE,@object
	.size		_ZN34_INTERNAL_127ca8dc_4_k_cu_7710a39c4cuda3std6ranges3__45__cpo9iter_swapE,(_ZN34_INTERNAL_127ca8dc_4_k_cu_7710a39c4cuda3std3__48unexpectE - _ZN34_INTERNAL_127ca8dc_4_k_cu_7710a39c4cuda3std6ranges3__45__cpo9iter_swapE)
_ZN34_INTERNAL_127ca8dc_4_k_cu_7710a39c4cuda3std6ranges3__45__cpo9iter_swapE:
	.zero		1
	.type		_ZN34_INTERNAL_127ca8dc_4_k_cu_7710a39c4cuda3std3__48unexpectE,@object
	.size		_ZN34_INTERNAL_127ca8dc_4_k_cu_7710a39c4cuda3std3__48unexpectE,(_ZN34_INTERNAL_127ca8dc_4_k_cu_7710a39c6thrust24THRUST_300001_SM_1000_NS8cuda_cub3parE - _ZN34_INTERNAL_127ca8dc_4_k_cu_7710a39c4cuda3std3__48unexpectE)
_ZN34_INTERNAL_127ca8dc_4_k_cu_7710a39c4cuda3std3__48unexpectE:
	.zero		1
	.type		_ZN34_INTERNAL_127ca8dc_4_k_cu_7710a39c6thrust24THRUST_300001_SM_1000_NS8cuda_cub3parE,@object
	.size		_ZN34_INTERNAL_127ca8dc_4_k_cu_7710a39c6thrust24THRUST_300001_SM_1000_NS8cuda_cub3parE,(.L_29 - _ZN34_INTERNAL_127ca8dc_4_k_cu_7710a39c6thrust24THRUST_300001_SM_1000_NS8cuda_cub3parE)
_ZN34_INTERNAL_127ca8dc_4_k_cu_7710a39c6thrust24THRUST_300001_SM_1000_NS8cuda_cub3parE:
	.zero		1
.L_29:


//--------------------- .nv.constant0._ZN3cub18CUB_300001_SM_10006detail11EmptyKernelIvEEvv --------------------------
	.section	.nv.constant0._ZN3cub18CUB_300001_SM_10006detail11EmptyKernelIvEEvv,"a",@progbits
	.sectionflags	@""
	.align	4
.nv.constant0._ZN3cub18CUB_300001_SM_10006detail11EmptyKernelIvEEvv:
	.zero		896


//--------------------- .nv.constant0._Z4convPfS_S_iiiii --------------------------
	.section	.nv.constant0._Z4convPfS_S_iiiii,"a",@progbits
	.sectionflags	@""
	.align	4
.nv.constant0._Z4convPfS_S_iiiii:
	.zero		940


//--------------------- SYMBOLS --------------------------

	.type		.nv.reservedSmem.offset0,@object
	.size		.nv.reservedSmem.offset0,0x4
